	.target	sm_90a

	.elftype	@"ET_EXEC"


//--------------------- .note.nv.tkinfo           --------------------------
	.section	.note.nv.tkinfo,"",@"SHT_NOTE"
	.sectionflags	@"SHF_NOTE_NV_TKINFO"
	.tkinfo
        /*0018*/ 	.word	0x00000002
        /*0030*/ 	.string	""
        /*0030*/ 	.string	"ptxas"
        /*0030*/ 	.string	"Cuda compilation tools, release 13.0, V13.0.88"
        /*0030*/ 	.string	"Build cuda_13.0.r13.0/compiler.36424714_0"
        /*0030*/ 	.string	"-v  -suppress-debug-info  -lineinfo  -arch sm_90a "



//--------------------- .note.nv.cuinfo           --------------------------
	.section	.note.nv.cuinfo,"",@"SHT_NOTE"
	.sectionflags	@"SHF_NOTE_NV_CUINFO"
        /*0018*/ 	.short	0x0002
        /*001a*/ 	.short	0x005a
        /*001c*/ 	.short	0x0082
	.zero		2


//--------------------- .nv.info                  --------------------------
	.section	.nv.info,"",@"SHT_CUDA_INFO"
	.align	4


	//----- nvinfo : EIATTR_REGCOUNT
	.align		4
        /*0000*/ 	.byte	0x04, 0x2f
        /*0002*/ 	.short	(.L_1 - .L_0)
	.align		4
.L_0:
        /*0004*/ 	.word	index@(matmul_kernel)
        /*0008*/ 	.word	0x000000a7


	//----- nvinfo : EIATTR_FRAME_SIZE
	.align		4
.L_1:
        /*000c*/ 	.byte	0x04, 0x11
        /*000e*/ 	.short	(.L_3 - .L_2)
	.align		4
.L_2:
        /*0010*/ 	.word	index@(matmul_kernel)
        /*0014*/ 	.word	0x00000000


	//----- nvinfo : EIATTR_MIN_STACK_SIZE
	.align		4
.L_3:
        /*0018*/ 	.byte	0x04, 0x12
        /*001a*/ 	.short	(.L_5 - .L_4)
	.align		4
.L_4:
        /*001c*/ 	.word	index@(matmul_kernel)
        /*0020*/ 	.word	0x00000000
.L_5:


//--------------------- .nv.compat                --------------------------
	.section	.nv.compat,"",@"SHT_CUDA_COMPAT_INFO"
	.align	4
        /*0000*/ 	.byte	0x02, 0x09, 0x01, 0x00, 0x02, 0x02, 0x04, 0x00, 0x02, 0x05, 0x05, 0x00, 0x03, 0x07, 0x01, 0x01
        /*0010*/ 	.byte	0x02, 0x03, 0x00, 0x00, 0x02, 0x06, 0x01, 0x00, 0x04, 0x0b, 0x08, 0x00, 0x00, 0x00, 0x00, 0x00
        /*0020*/ 	.byte	0x00, 0x00, 0x00, 0x00


//--------------------- .nv.info.matmul_kernel    --------------------------
	.section	.nv.info.matmul_kernel,"",@"SHT_CUDA_INFO"
	.sectionflags	@""
	.align	4


	//----- nvinfo : EIATTR_CUDA_API_VERSION
	.align		4
        /*0000*/ 	.byte	0x04, 0x37
        /*0002*/ 	.short	(.L_7 - .L_6)
.L_6:
        /*0004*/ 	.word	0x00000082


	//----- nvinfo : EIATTR_KPARAM_INFO
	.align		4
.L_7:
        /*0008*/ 	.byte	0x04, 0x17
        /*000a*/ 	.short	(.L_9 - .L_8)
.L_8:
        /*000c*/ 	.word	0x00000000
        /*0010*/ 	.short	0x000d
        /*0012*/ 	.short	0x0048
        /*0014*/ 	.byte	0x00, 0xf4, 0x21, 0x00


	//----- nvinfo : EIATTR_KPARAM_INFO
	.align		4
.L_9:
        /*0018*/ 	.byte	0x04, 0x17
        /*001a*/ 	.short	(.L_11 - .L_10)
.L_10:
        /*001c*/ 	.word	0x00000000
        /*0020*/ 	.short	0x000c
        /*0022*/ 	.short	0x0040
        /*0024*/ 	.byte	0x00, 0xf4, 0x21, 0x00


	//----- nvinfo : EIATTR_KPARAM_INFO
	.align		4
.L_11:
        /*0028*/ 	.byte	0x04, 0x17
        /*002a*/ 	.short	(.L_13 - .L_12)
.L_12:
        /*002c*/ 	.word	0x00000000
        /*0030*/ 	.short	0x000b
        /*0032*/ 	.short	0x0038
        /*0034*/ 	.byte	0x00, 0xf0, 0x11, 0x00


	//----- nvinfo : EIATTR_KPARAM_INFO
	.align		4
.L_13:
        /*0038*/ 	.byte	0x04, 0x17
        /*003a*/ 	.short	(.L_15 - .L_14)
.L_14:
        /*003c*/ 	.word	0x00000000
        /*0040*/ 	.short	0x000a
        /*0042*/ 	.short	0x0034
        /*0044*/ 	.byte	0x00, 0xf0, 0x11, 0x00


	//----- nvinfo : EIATTR_KPARAM_INFO
	.align		4
.L_15:
        /*0048*/ 	.byte	0x04, 0x17
        /*004a*/ 	.short	(.L_17 - .L_16)
.L_16:
        /*004c*/ 	.word	0x00000000
        /*0050*/ 	.short	0x0009
        /*0052*/ 	.short	0x0030
        /*0054*/ 	.byte	0x00, 0xf0, 0x11, 0x00


	//----- nvinfo : EIATTR_KPARAM_INFO
	.align		4
.L_17:
        /*0058*/ 	.byte	0x04, 0x17
        /*005a*/ 	.short	(.L_19 - .L_18)
.L_18:
        /*005c*/ 	.word	0x00000000
        /*0060*/ 	.short	0x0008
        /*0062*/ 	.short	0x002c
        /*0064*/ 	.byte	0x00, 0xf0, 0x11, 0x00


	//----- nvinfo : EIATTR_KPARAM_INFO
	.align		4
.L_19:
        /*0068*/ 	.byte	0x04, 0x17
        /*006a*/ 	.short	(.L_21 - .L_20)
.L_20:
        /*006c*/ 	.word	0x00000000
        /*0070*/ 	.short	0x0007
        /*0072*/ 	.short	0x0028
        /*0074*/ 	.byte	0x00, 0xf0, 0x11, 0x00


	//----- nvinfo : EIATTR_KPARAM_INFO
	.align		4
.L_21:
        /*0078*/ 	.byte	0x04, 0x17
        /*007a*/ 	.short	(.L_23 - .L_22)
.L_22:
        /*007c*/ 	.word	0x00000000
        /*0080*/ 	.short	0x0006
        /*0082*/ 	.short	0x0024
        /*0084*/ 	.byte	0x00, 0xf0, 0x11, 0x00


	//----- nvinfo : EIATTR_KPARAM_INFO
	.align		4
.L_23:
        /*0088*/ 	.byte	0x04, 0x17
        /*008a*/ 	.short	(.L_25 - .L_24)
.L_24:
        /*008c*/ 	.word	0x00000000
        /*0090*/ 	.short	0x0005
        /*0092*/ 	.short	0x0020
        /*0094*/ 	.byte	0x00, 0xf0, 0x11, 0x00


	//----- nvinfo : EIATTR_KPARAM_INFO
	.align		4
.L_25:
        /*0098*/ 	.byte	0x04, 0x17
        /*009a*/ 	.short	(.L_27 - .L_26)
.L_26:
        /*009c*/ 	.word	0x00000000
        /*00a0*/ 	.short	0x0004
        /*00a2*/ 	.short	0x001c
        /*00a4*/ 	.byte	0x00, 0xf0, 0x11, 0x00


	//----- nvinfo : EIATTR_KPARAM_INFO
	.align		4
.L_27:
        /*00a8*/ 	.byte	0x04, 0x17
        /*00aa*/ 	.short	(.L_29 - .L_28)
.L_28:
        /*00ac*/ 	.word	0x00000000
        /*00b0*/ 	.short	0x0003
        /*00b2*/ 	.short	0x0018
        /*00b4*/ 	.byte	0x00, 0xf0, 0x11, 0x00


	//----- nvinfo : EIATTR_KPARAM_INFO
	.align		4
.L_29:
        /*00b8*/ 	.byte	0x04, 0x17
        /*00ba*/ 	.short	(.L_31 - .L_30)
.L_30:
        /*00bc*/ 	.word	0x00000000
        /*00c0*/ 	.short	0x0002
        /*00c2*/ 	.short	0x0010
        /*00c4*/ 	.byte	0x00, 0xf4, 0x21, 0x00


	//----- nvinfo : EIATTR_KPARAM_INFO
	.align		4
.L_31:
        /*00c8*/ 	.byte	0x04, 0x17
        /*00ca*/ 	.short	(.L_33 - .L_32)
.L_32:
        /*00cc*/ 	.word	0x00000000
        /*00d0*/ 	.short	0x0001
        /*00d2*/ 	.short	0x0008
        /*00d4*/ 	.byte	0x00, 0xf4, 0x21, 0x00


	//----- nvinfo : EIATTR_KPARAM_INFO
	.align		4
.L_33:
        /*00d8*/ 	.byte	0x04, 0x17
        /*00da*/ 	.short	(.L_35 - .L_34)
.L_34:
        /*00dc*/ 	.word	0x00000000
        /*00e0*/ 	.short	0x0000
        /*00e2*/ 	.short	0x0000
        /*00e4*/ 	.byte	0x00, 0xf4, 0x21, 0x00


	//----- nvinfo : EIATTR_EXPLICIT_CLUSTER
	.align		4
.L_35:
        /*00e8*/ 	.byte	0x01, 0x3e
	.zero		2


	//----- nvinfo : EIATTR_CTA_PER_CLUSTER
	.align		4
        /*00ec*/ 	.byte	0x04, 0x3d
        /*00ee*/ 	.short	(.L_37 - .L_36)
.L_36:
        /*00f0*/ 	.word	0x00000004
        /*00f4*/ 	.word	0x00000001
        /*00f8*/ 	.word	0x00000001


	//----- nvinfo : EIATTR_SPARSE_MMA_MASK
	.align		4
.L_37:
        /*00fc*/ 	.byte	0x03, 0x50
        /*00fe*/ 	.short	0x0000


	//----- nvinfo : EIATTR_MAXREG_COUNT
	.align		4
        /*0100*/ 	.byte	0x03, 0x1b
        /*0102*/ 	.short	0x00ff


	//----- nvinfo : EIATTR_NUM_BARRIERS
	.align		4
        /*0104*/ 	.byte	0x02, 0x4c
        /*0106*/ 	.byte	0x01
	.zero		1


	//----- nvinfo : EIATTR_MERCURY_ISA_VERSION
	.align		4
        /*0108*/ 	.byte	0x03, 0x5f
        /*010a*/ 	.short	0x0101


	//----- nvinfo : EIATTR_EXIT_INSTR_OFFSETS
	.align		4
        /*010c*/ 	.byte	0x04, 0x1c
        /*010e*/ 	.short	(.L_39 - .L_38)


	//   ....[0]....
.L_38:
        /*0110*/ 	.word	0x00003a70


	//   ....[1]....
        /*0114*/ 	.word	0x00003aa0


	//----- nvinfo : EIATTR_REQNTID
	.align		4
.L_39:
        /*0118*/ 	.byte	0x04, 0x10
        /*011a*/ 	.short	(.L_41 - .L_40)
.L_40:
        /*011c*/ 	.word	0x00000080
        /*0120*/ 	.word	0x00000001
        /*0124*/ 	.word	0x00000001


	//----- nvinfo : EIATTR_CBANK_PARAM_SIZE
	.align		4
.L_41:
        /*0128*/ 	.byte	0x03, 0x19
        /*012a*/ 	.short	0x0050


	//----- nvinfo : EIATTR_PARAM_CBANK
	.align		4
        /*012c*/ 	.byte	0x04, 0x0a
        /*012e*/ 	.short	(.L_43 - .L_42)
	.align		4
.L_42:
        /*0130*/ 	.word	index@(.nv.constant0.matmul_kernel)
        /*0134*/ 	.short	0x0210
        /*0136*/ 	.short	0x0050


	//----- nvinfo : EIATTR_SW_WAR
	.align		4
.L_43:
        /*0138*/ 	.byte	0x04, 0x36
        /*013a*/ 	.short	(.L_45 - .L_44)
.L_44:
        /*013c*/ 	.word	0x00000008
.L_45:


//--------------------- .nv.callgraph             --------------------------
	.section	.nv.callgraph,"",@"SHT_CUDA_CALLGRAPH"
	.align	4
	.sectionentsize	8
	.align		4
        /*0000*/ 	.word	0x00000000
	.align		4
        /*0004*/ 	.word	0xffffffff
	.align		4
        /*0008*/ 	.word	0x00000000
	.align		4
        /*000c*/ 	.word	0xfffffffe
	.align		4
        /*0010*/ 	.word	0x00000000
	.align		4
        /*0014*/ 	.word	0xfffffffd
	.align		4
        /*0018*/ 	.word	0x00000000
	.align		4
        /*001c*/ 	.word	0xfffffffc


//--------------------- .text.matmul_kernel       --------------------------
	.section	.text.matmul_kernel,"ax",@progbits
	.align	128
        .global         matmul_kernel
        .type           matmul_kernel,@function
        .size           matmul_kernel,(.L_x_3 - matmul_kernel)
        .other          matmul_kernel,@"STO_CUDA_ENTRY STV_DEFAULT"
matmul_kernel:
.text.matmul_kernel:
[----:B------:R-:W-:Y:S08]  /*0000*/  LDC R1, c[0x0][0x28] ;  /* 0x00000a00ff017b82 */ /* 0x000ff00000000800 */
[----:B------:R-:W0:Y:S01]  /*0010*/  LDC.64 R28, c[0x0][0x228] ;  /* 0x00008a00ff1c7b82 */ /* 0x000e220000000a00 */
[----:B------:R-:W-:Y:S01]  /*0020*/  UMOV UR7, 0x400 ;  /* 0x0000040000077882 */ /* 0x000fe20000000000 */
[----:B------:R-:W-:Y:S01]  /*0030*/  ULDC.64 UR24, c[0x0][0x208] ;  /* 0x0000820000187ab9 */ /* 0x000fe20000000a00 */
[----:B------:R-:W-:-:S02]  /*0040*/  CS2R R24, SRZ ;  /* 0x0000000000187805 */ /* 0x000fc4000001ff00 */
[----:B------:R-:W-:Y:S02]  /*0050*/  CS2R R26, SRZ ;  /* 0x00000000001a7805 */ /* 0x000fe4000001ff00 */
[----:B------:R-:W-:Y:S02]  /*0060*/  CS2R R32, SRZ ;  /* 0x0000000000207805 */ /* 0x000fe4000001ff00 */
[----:B------:R-:W-:Y:S01]  /*0070*/  CS2R R34, SRZ ;  /* 0x0000000000227805 */ /* 0x000fe2000001ff00 */
[----:B------:R-:W1:Y:S08]  /*0080*/  S2UR UR4, SR_CTAID.X ;  /* 0x00000000000479c3 */ /* 0x000e700000002500 */
[----:B------:R-:W2:Y:S01]  /*0090*/  LDC R52, c[0x0][0x230] ;  /* 0x00008c00ff347b82 */ /* 0x000ea20000000800 */
[----:B0-----:R-:W-:-:S07]  /*00a0*/  VIADD R0, R29, 0x3f ;  /* 0x0000003f1d007836 */ /* 0x001fce0000000000 */
[----:B------:R-:W0:Y:S01]  /*00b0*/  S2UR UR12, SR_CgaCtaId ;  /* 0x00000000000c79c3 */ /* 0x000e220000008800 */
[----:B------:R-:W-:Y:S02]  /*00c0*/  SHF.R.S32.HI R3, RZ, 0x1f, R0 ;  /* 0x0000001fff037819 */ /* 0x000fe40000011400 */
[----:B-1----:R-:W-:Y:S01]  /*00d0*/  I2FP.F32.U32 R5, UR4 ;  /* 0x0000000400057c45 */ /* 0x002fe20008201000 */
[----:B------:R-:W-:Y:S01]  /*00e0*/  ULDC UR4, c[0x0][0x150] ;  /* 0x0000540000047ab9 */ /* 0x000fe20000000800 */
[----:B------:R-:W-:-:S03]  /*00f0*/  LEA.HI R3, R3, R0, RZ, 0x6 ;  /* 0x0000000003037211 */ /* 0x000fc600078f30ff */
[----:B------:R-:W-:Y:S01]  /*0100*/  FMUL R5, R5, UR4 ;  /* 0x0000000405057c20 */ /* 0x000fe20008400000 */
[----:B------:R-:W-:Y:S01]  /*0110*/  SHF.R.S32.HI R3, RZ, 0x6, R3 ;  /* 0x00000006ff037819 */ /* 0x000fe20000011403 */
[----:B--2---:R-:W-:-:S04]  /*0120*/  VIADD R52, R52, 0x3f ;  /* 0x0000003f34347836 */ /* 0x004fc80000000000 */
[----:B------:R-:W-:Y:S01]  /*0130*/  IMAD.SHL.U32 R4, R3, 0x8, RZ ;  /* 0x0000000803047824 */ /* 0x000fe200078e00ff */
[----:B------:R-:W1:Y:S04]  /*0140*/  F2I.U32.TRUNC.NTZ R5, R5 ;  /* 0x0000000500057305 */ /* 0x000e68000020f000 */
[----:B------:R-:W-:-:S04]  /*0150*/  IABS R7, R4 ;  /* 0x0000000400077213 */ /* 0x000fc80000000000 */
[----:B------:R-:W2:Y:S01]  /*0160*/  I2F.RP R0, R7 ;  /* 0x0000000700007306 */ /* 0x000ea20000209400 */
[----:B-1----:R-:W-:-:S07]  /*0170*/  IABS R11, R5 ;  /* 0x00000005000b7213 */ /* 0x002fce0000000000 */
[----:B--2---:R-:W1:Y:S02]  /*0180*/  MUFU.RCP R0, R0 ;  /* 0x0000000000007308 */ /* 0x004e640000001000 */
[----:B-1----:R-:W-:Y:S01]  /*0190*/  VIADD R2, R0, 0xffffffe ;  /* 0x0ffffffe00027836 */ /* 0x002fe20000000000 */
[----:B------:R-:W-:-:S05]  /*01a0*/  IABS R0, R4 ;  /* 0x0000000400007213 */ /* 0x000fca0000000000 */
[----:B------:R1:W2:Y:S01]  /*01b0*/  F2I.FTZ.U32.TRUNC.NTZ R3, R2 ;  /* 0x0000000200037305 */ /* 0x0002a2000021f000 */
[----:B------:R-:W-:Y:S02]  /*01c0*/  IMAD.MOV R0, RZ, RZ, -R0 ;  /* 0x000000ffff007224 */ /* 0x000fe400078e0a00 */
[----:B-1----:R-:W-:Y:S02]  /*01d0*/  IMAD.MOV.U32 R2, RZ, RZ, RZ ;  /* 0x000000ffff027224 */ /* 0x002fe400078e00ff */
[----:B--2---:R-:W-:-:S04]  /*01e0*/  IMAD.MOV R6, RZ, RZ, -R3 ;  /* 0x000000ffff067224 */ /* 0x004fc800078e0a03 */
[----:B------:R-:W-:-:S04]  /*01f0*/  IMAD R9, R6, R7, RZ ;  /* 0x0000000706097224 */ /* 0x000fc800078e02ff */
[----:B------:R-:W-:-:S06]  /*0200*/  IMAD.HI.U32 R2, R3, R9, R2 ;  /* 0x0000000903027227 */ /* 0x000fcc00078e0002 */
[----:B------:R-:W-:-:S04]  /*0210*/  IMAD.HI.U32 R2, R2, R11, RZ ;  /* 0x0000000b02027227 */ /* 0x000fc800078e00ff */
[----:B------:R-:W-:-:S05]  /*0220*/  IMAD R0, R2, R0, R11 ;  /* 0x0000000002007224 */ /* 0x000fca00078e020b */
[----:B------:R-:W-:-:S13]  /*0230*/  ISETP.GT.U32.AND P1, PT, R7, R0, PT ;  /* 0x000000000700720c */ /* 0x000fda0003f24070 */
[----:B------:R-:W-:Y:S02]  /*0240*/  @!P1 IMAD.IADD R0, R0, 0x1, -R7 ;  /* 0x0000000100009824 */ /* 0x000fe400078e0a07 */
[----:B------:R-:W-:Y:S01]  /*0250*/  @!P1 VIADD R2, R2, 0x1 ;  /* 0x0000000102029836 */ /* 0x000fe20000000000 */
[----:B------:R-:W-:Y:S02]  /*0260*/  ISETP.NE.AND P1, PT, R4, RZ, PT ;  /* 0x000000ff0400720c */ /* 0x000fe40003f25270 */
[----:B------:R-:W-:Y:S02]  /*0270*/  ISETP.GE.U32.AND P0, PT, R0, R7, PT ;  /* 0x000000070000720c */ /* 0x000fe40003f06070 */
[----:B------:R-:W-:-:S04]  /*0280*/  LOP3.LUT R0, R5, R4, RZ, 0x3c, !PT ;  /* 0x0000000405007212 */ /* 0x000fc800078e3cff */
[----:B------:R-:W-:Y:S01]  /*0290*/  ISETP.GE.AND P2, PT, R0, RZ, PT ;  /* 0x000000ff0000720c */ /* 0x000fe20003f46270 */
[----:B------:R-:W-:-:S05]  /*02a0*/  VIADD R0, R28, 0x7f ;  /* 0x0000007f1c007836 */ /* 0x000fca0000000000 */
[----:B------:R-:W-:Y:S01]  /*02b0*/  SHF.R.S32.HI R3, RZ, 0x1f, R0 ;  /* 0x0000001fff037819 */ /* 0x000fe20000011400 */
[----:B------:R-:W-:-:S03]  /*02c0*/  @P0 VIADD R2, R2, 0x1 ;  /* 0x0000000102020836 */ /* 0x000fc60000000000 */
[----:B------:R-:W-:-:S03]  /*02d0*/  LEA.HI R3, R3, R0, RZ, 0x7 ;  /* 0x0000000003037211 */ /* 0x000fc600078f38ff */
[----:B------:R-:W-:Y:S01]  /*02e0*/  @!P2 IMAD.MOV R2, RZ, RZ, -R2 ;  /* 0x000000ffff02a224 */ /* 0x000fe200078e0a02 */
[----:B------:R-:W-:-:S05]  /*02f0*/  @!P1 LOP3.LUT R2, RZ, R4, RZ, 0x33, !PT ;  /* 0x00000004ff029212 */ /* 0x000fca00078e33ff */
[----:B------:R-:W-:Y:S02]  /*0300*/  IMAD.SHL.U32 R15, R2, 0x8, RZ ;  /* 0x00000008020f7824 */ /* 0x000fe400078e00ff */
[----:B------:R-:W-:-:S03]  /*0310*/  IMAD.MOV R2, RZ, RZ, -R2 ;  /* 0x000000ffff027224 */ /* 0x000fc600078e0a02 */
[----:B------:R-:W-:Y:S01]  /*0320*/  LEA.HI.SX32 R3, R3, -R15, 0x19 ;  /* 0x8000000f03037211 */ /* 0x000fe200078fcaff */
[----:B------:R-:W-:-:S03]  /*0330*/  IMAD R11, R4, R2, R5 ;  /* 0x00000002040b7224 */ /* 0x000fc600078e0205 */
[----:B------:R-:W-:Y:S02]  /*0340*/  VIMNMX R6, R3, 0x8, PT ;  /* 0x0000000803067848 */ /* 0x000fe40003fe0100 */
[----:B------:R-:W-:Y:S02]  /*0350*/  IABS R9, R11 ;  /* 0x0000000b00097213 */ /* 0x000fe40000000000 */
[-C--:B------:R-:W-:Y:S02]  /*0360*/  IABS R7, R6.reuse ;  /* 0x0000000600077213 */ /* 0x080fe40000000000 */
[----:B------:R-:W-:Y:S02]  /*0370*/  IABS R4, R6 ;  /* 0x0000000600047213 */ /* 0x000fe40000000000 */
[----:B------:R-:W1:Y:S01]  /*0380*/  I2F.RP R0, R7 ;  /* 0x0000000700007306 */ /* 0x000e620000209400 */
[C---:B------:R-:W-:Y:S02]  /*0390*/  R2UR UR5, R6.reuse ;  /* 0x00000000060572ca */ /* 0x040fe400000e0000 */
[----:B------:R-:W-:-:S11]  /*03a0*/  R2UR UR6, R6 ;  /* 0x00000000060672ca */ /* 0x000fd600000e0000 */
[----:B------:R-:W-:Y:S01]  /*03b0*/  UISETP.NE.AND UP0, UPT, UR5, URZ, UPT ;  /* 0x0000003f0500728c */ /* 0x000fe2000bf05270 */
[----:B-1----:R-:W1:Y:S02]  /*03c0*/  MUFU.RCP R0, R0 ;  /* 0x0000000000007308 */ /* 0x002e640000001000 */
[----:B-1----:R-:W-:Y:S02]  /*03d0*/  VIADD R3, R0, 0xffffffe ;  /* 0x0ffffffe00037836 */ /* 0x002fe40000000000 */
[----:B------:R-:W-:-:S04]  /*03e0*/  IMAD.MOV R0, RZ, RZ, -R4 ;  /* 0x000000ffff007224 */ /* 0x000fc800078e0a04 */
[----:B------:R-:W1:Y:S02]  /*03f0*/  F2I.FTZ.U32.TRUNC.NTZ R3, R3 ;  /* 0x0000000300037305 */ /* 0x000e64000021f000 */
[----:B-1----:R-:W-:-:S04]  /*0400*/  IMAD.MOV R8, RZ, RZ, -R3 ;  /* 0x000000ffff087224 */ /* 0x002fc800078e0a03 */
[----:B------:R-:W-:-:S04]  /*0410*/  IMAD.MOV.U32 R2, RZ, RZ, R8 ;  /* 0x000000ffff027224 */ /* 0x000fc800078e0008 */
[----:B------:R-:W-:Y:S02]  /*0420*/  IMAD R5, R2, R7, RZ ;  /* 0x0000000702057224 */ /* 0x000fe400078e02ff */
[----:B------:R-:W-:-:S04]  /*0430*/  IMAD.MOV.U32 R2, RZ, RZ, RZ ;  /* 0x000000ffff027224 */ /* 0x000fc800078e00ff */
[----:B------:R-:W-:-:S06]  /*0440*/  IMAD.HI.U32 R2, R3, R5, R2 ;  /* 0x0000000503027227 */ /* 0x000fcc00078e0002 */
[----:B------:R-:W-:-:S04]  /*0450*/  IMAD.HI.U32 R2, R2, R9, RZ ;  /* 0x0000000902027227 */ /* 0x000fc800078e00ff */
[----:B------:R-:W-:-:S05]  /*0460*/  IMAD R0, R2, R0, R9 ;  /* 0x0000000002007224 */ /* 0x000fca00078e0209 */
[----:B------:R-:W-:-:S13]  /*0470*/  ISETP.GT.U32.AND P1, PT, R7, R0, PT ;  /* 0x000000000700720c */ /* 0x000fda0003f24070 */
[----:B------:R-:W-:Y:S02]  /*0480*/  @!P1 IMAD.IADD R0, R0, 0x1, -R7 ;  /* 0x0000000100009824 */ /* 0x000fe400078e0a07 */
[----:B------:R-:W-:-:S03]  /*0490*/  @!P1 VIADD R2, R2, 0x1 ;  /* 0x0000000102029836 */ /* 0x000fc60000000000 */
[----:B------:R-:W-:Y:S02]  /*04a0*/  ISETP.GE.U32.AND P0, PT, R0, R7, PT ;  /* 0x000000070000720c */ /* 0x000fe40003f06070 */
[----:B------:R-:W-:-:S04]  /*04b0*/  LOP3.LUT R0, R11, R6, RZ, 0x3c, !PT ;  /* 0x000000060b007212 */ /* 0x000fc800078e3cff */
[----:B------:R-:W-:Y:S02]  /*04c0*/  ISETP.GE.AND P2, PT, R0, RZ, PT ;  /* 0x000000ff0000720c */ /* 0x000fe40003f46270 */
[----:B------:R-:W1:Y:S05]  /*04d0*/  S2R R0, SR_TID.X ;  /* 0x0000000000007919 */ /* 0x000e6a0000002100 */
[----:B------:R-:W-:Y:S01]  /*04e0*/  @P0 VIADD R2, R2, 0x1 ;  /* 0x0000000102020836 */ /* 0x000fe20000000000 */
[----:B------:R-:W-:-:S05]  /*04f0*/  ISETP.GE.AND P0, PT, R52, 0x40, PT ;  /* 0x000000403400780c */ /* 0x000fca0003f06270 */
[----:B------:R-:W-:-:S05]  /*0500*/  @!P2 IMAD.MOV R2, RZ, RZ, -R2 ;  /* 0x000000ffff02a224 */ /* 0x000fca00078e0a02 */
[----:B------:R-:W-:-:S09]  /*0510*/  R2UR UR4, R2 ;  /* 0x00000000020472ca */ /* 0x000fd200000e0000 */
[----:B------:R-:W-:-:S04]  /*0520*/  @!UP0 ULOP3.LUT UR4, URZ, UR6, URZ, 0x33, !UPT ;  /* 0x000000063f048292 */ /* 0x000fc8000f8e333f */
[----:B------:R-:W-:Y:S01]  /*0530*/  UIADD3 UR5, -UR4, URZ, URZ ;  /* 0x0000003f04057290 */ /* 0x000fe2000fffe13f */
[----:B-1----:R-:W-:Y:S02]  /*0540*/  SHF.R.U32.HI R66, RZ, 0x6, R0 ;  /* 0x00000006ff427819 */ /* 0x002fe40000011600 */
[----:B------:R-:W-:-:S03]  /*0550*/  LOP3.LUT R59, R0, 0x3f, RZ, 0xc0, !PT ;  /* 0x0000003f003b7812 */ /* 0x000fc600078ec0ff */
[----:B------:R-:W-:Y:S01]  /*0560*/  IMAD R2, R6, UR5, R11 ;  /* 0x0000000506027c24 */ /* 0x000fe2000f8e020b */
[----:B0-----:R-:W-:Y:S01]  /*0570*/  USHF.L.U32 UR5, UR12, 0x5, URZ ;  /* 0x000000050c057899 */ /* 0x001fe2000800063f */
[----:B------:R-:W-:Y:S01]  /*0580*/  SGXT.U32 R66, R66, 0x1 ;  /* 0x000000014242781a */ /* 0x000fe20000000000 */
[----:B------:R-:W-:Y:S01]  /*0590*/  ULEA UR12, UR12, UR7, 0x18 ;  /* 0x000000070c0c7291 */ /* 0x000fe2000f8ec03f */
[----:B------:R-:W-:Y:S01]  /*05a0*/  IMAD.IADD R15, R15, 0x1, R2 ;  /* 0x000000010f0f7824 */ /* 0x000fe200078e0202 */
[----:B------:R-:W-:Y:S02]  /*05b0*/  ULOP3.LUT UR6, UR5, 0x20, URZ, 0xc0, !UPT ;  /* 0x0000002005067892 */ /* 0x000fe4000f8ec03f */
[----:B------:R-:W-:Y:S02]  /*05c0*/  ULOP3.LUT UR5, UR5, 0x40, URZ, 0xc0, !UPT ;  /* 0x0000004005057892 */ /* 0x000fe4000f8ec03f */
[----:B------:R-:W-:-:S04]  /*05d0*/  ULEA UR6, UR4, UR6, 0x6 ;  /* 0x0000000604067291 */ /* 0x000fc8000f8e303f */
[----:B------:R-:W-:Y:S02]  /*05e0*/  LEA R18, R15, UR5, 0x7 ;  /* 0x000000050f127c11 */ /* 0x000fe4000f8e38ff */
[----:B------:R-:W-:-:S03]  /*05f0*/  LOP3.LUT R2, R66, UR6, RZ, 0xfc, !PT ;  /* 0x0000000642027c12 */ /* 0x000fc6000f8efcff */
[----:B------:R-:W-:Y:S01]  /*0600*/  IMAD.IADD R18, R59, 0x1, R18 ;  /* 0x000000013b127824 */ /* 0x000fe200078e0212 */
[C---:B------:R-:W-:Y:S02]  /*0610*/  LOP3.LUT R3, R2.reuse, 0x2, RZ, 0xfc, !PT ;  /* 0x0000000202037812 */ /* 0x040fe400078efcff */
[C---:B------:R-:W-:Y:S02]  /*0620*/  LOP3.LUT R4, R2.reuse, 0x4, RZ, 0xfc, !PT ;  /* 0x0000000402047812 */ /* 0x040fe400078efcff */
[C---:B------:R-:W-:Y:S02]  /*0630*/  LOP3.LUT R5, R2.reuse, 0x6, RZ, 0xfc, !PT ;  /* 0x0000000602057812 */ /* 0x040fe400078efcff */
[C---:B------:R-:W-:Y:S02]  /*0640*/  LOP3.LUT R6, R2.reuse, 0x8, RZ, 0xfc, !PT ;  /* 0x0000000802067812 */ /* 0x040fe400078efcff */
[C---:B------:R-:W-:Y:S02]  /*0650*/  LOP3.LUT R7, R2.reuse, 0xa, RZ, 0xfc, !PT ;  /* 0x0000000a02077812 */ /* 0x040fe400078efcff */
[----:B------:R-:W-:-:S02]  /*0660*/  LOP3.LUT R8, R2, 0xc, RZ, 0xfc, !PT ;  /* 0x0000000c02087812 */ /* 0x000fc400078efcff */
        /* <DEDUP_REMOVED lines=8> */
[----:B------:R-:W-:Y:S01]  /*06f0*/  LOP3.LUT R17, R2, 0x1e, RZ, 0xfc, !PT ;  /* 0x0000001e02117812 */ /* 0x000fe200078efcff */
[----:B------:R-:W-:Y:S06]  /*0700*/  @!P0 BRA `(.L_x_0) ;  /* 0x0000002c00108947 */ /* 0x000fec0003800000 */
[----:B------:R-:W-:Y:S01]  /*0710*/  IABS R41, R29 ;  /* 0x0000001d00297213 */ /* 0x000fe20000000000 */
[----:B------:R-:W-:Y:S01]  /*0720*/  ULDC UR4, c[0x0][0x234] ;  /* 0x00008d0000047ab9 */ /* 0x000fe20000000800 */
[----:B------:R-:W-:Y:S01]  /*0730*/  IABS R46, R28 ;  /* 0x0000001c002e7213 */ /* 0x000fe20000000000 */
[----:B------:R-:W-:Y:S01]  /*0740*/  ULDC.64 UR6, c[0x0][0x210] ;  /* 0x0000840000067ab9 */ /* 0x000fe20000000a00 */
[----:B------:R-:W0:Y:S01]  /*0750*/  I2F.RP R19, R41 ;  /* 0x0000002900137306 */ /* 0x000e220000209400 */
[----:B------:R-:W-:Y:S01]  /*0760*/  IABS R30, R15 ;  /* 0x0000000f001e7213 */ /* 0x000fe20000000000 */
[----:B------:R-:W1:Y:S01]  /*0770*/  LDC R60, c[0x0][0x238] ;  /* 0x00008e00ff3c7b82 */ /* 0x000e620000000800 */
[----:B------:R-:W-:Y:S01]  /*0780*/  IABS R32, R14 ;  /* 0x0000000e00207213 */ /* 0x000fe20000000000 */
[----:B------:R-:W-:Y:S01]  /*0790*/  USHF.R.U32.HI UR13, URZ, 0x4, UR12 ;  /* 0x000000043f0d7899 */ /* 0x000fe2000801160c */
[----:B------:R-:W-:Y:S01]  /*07a0*/  IABS R34, R13 ;  /* 0x0000000d00227213 */ /* 0x000fe20000000000 */
[----:B------:R-:W-:Y:S01]  /*07b0*/  UMOV UR5, URZ ;  /* 0x0000003f00057c82 */ /* 0x000fe20008000000 */
[----:B------:R-:W-:Y:S01]  /*07c0*/  IABS R38, R10 ;  /* 0x0000000a00267213 */ /* 0x000fe20000000000 */
[----:B------:R-:W2:Y:S01]  /*07d0*/  I2F.RP R24, R46 ;  /* 0x0000002e00187306 */ /* 0x000ea20000209400 */
[----:B------:R-:W-:Y:S01]  /*07e0*/  IABS R40, R9 ;  /* 0x0000000900287213 */ /* 0x000fe20000000000 */
[----:B------:R-:W3:Y:S01]  /*07f0*/  LDC R58, c[0x0][0x23c] ;  /* 0x00008f00ff3a7b82 */ /* 0x000ee20000000800 */
[----:B------:R-:W-:Y:S01]  /*0800*/  IABS R33, R6 ;  /* 0x0000000600217213 */ /* 0x000fe20000000000 */
[----:B------:R-:W-:Y:S01]  /*0810*/  USGXT.U32 UR13, UR13, 0xe ;  /* 0x0000000e0d0d789a */ /* 0x000fe20008000000 */
[----:B------:R-:W-:Y:S01]  /*0820*/  IABS R44, R2 ;  /* 0x00000002002c7213 */ /* 0x000fe20000000000 */
[----:B------:R-:W-:Y:S01]  /*0830*/  ULDC UR14, c[0x0][0x230] ;  /* 0x00008c00000e7ab9 */ /* 0x000fe20000000800 */
[----:B------:R-:W-:Y:S01]  /*0840*/  IABS R42, R5 ;  /* 0x00000005002a7213 */ /* 0x000fe20000000000 */
[----:B0-----:R-:W0:Y:S01]  /*0850*/  MUFU.RCP R19, R19 ;  /* 0x0000001300137308 */ /* 0x001e220000001000 */
[----:B------:R-:W-:Y:S01]  /*0860*/  UIADD3 UR8, UP0, UR13, 0x80, URZ ;  /* 0x000000800d087890 */ /* 0x000fe2000ff1e03f */
[----:B------:R-:W-:-:S02]  /*0870*/  LOP3.LUT R70, R66, 0x3c, RZ, 0xfc, !PT ;  /* 0x0000003c42467812 */ /* 0x000fc400078efcff */
[C---:B------:R-:W-:Y:S02]  /*0880*/  LOP3.LUT R71, R66.reuse, 0x3a, RZ, 0xfc, !PT ;  /* 0x0000003a42477812 */ /* 0x040fe400078efcff */
[C---:B------:R-:W-:Y:S02]  /*0890*/  LOP3.LUT R72, R66.reuse, 0x38, RZ, 0xfc, !PT ;  /* 0x0000003842487812 */ /* 0x040fe400078efcff */
[----:B--2---:R-:W2:Y:S01]  /*08a0*/  MUFU.RCP R24, R24 ;  /* 0x0000001800187308 */ /* 0x004ea20000001000 */
[----:B------:R-:W-:Y:S01]  /*08b0*/  LOP3.LUT R73, R66, 0x36, RZ, 0xfc, !PT ;  /* 0x0000003642497812 */ /* 0x000fe200078efcff */
[-C--:B-1----:R-:W-:Y:S01]  /*08c0*/  IMAD R70, R70, R60.reuse, RZ ;  /* 0x0000003c46467224 */ /* 0x082fe200078e02ff */
[C---:B------:R-:W-:Y:S01]  /*08d0*/  LOP3.LUT R111, R66.reuse, 0x34, RZ, 0xfc, !PT ;  /* 0x00000034426f7812 */ /* 0x040fe200078efcff */
[-C--:B------:R-:W-:Y:S01]  /*08e0*/  IMAD R71, R71, R60.reuse, RZ ;  /* 0x0000003c47477224 */ /* 0x080fe200078e02ff */
[----:B------:R-:W-:Y:S01]  /*08f0*/  LOP3.LUT R113, R66, 0x32, RZ, 0xfc, !PT ;  /* 0x0000003242717812 */ /* 0x000fe200078efcff */
[-C--:B------:R-:W-:Y:S01]  /*0900*/  IMAD R72, R72, R60.reuse, RZ ;  /* 0x0000003c48487224 */ /* 0x080fe200078e02ff */
[C---:B------:R-:W-:Y:S01]  /*0910*/  LOP3.LUT R54, R66.reuse, 0x2c, RZ, 0xfc, !PT ;  /* 0x0000002c42367812 */ /* 0x040fe200078efcff */
[-C--:B------:R-:W-:Y:S01]  /*0920*/  IMAD R73, R73, R60.reuse, RZ ;  /* 0x0000003c49497224 */ /* 0x080fe200078e02ff */
[C---:B------:R-:W-:Y:S01]  /*0930*/  LOP3.LUT R53, R66.reuse, 0x2a, RZ, 0xfc, !PT ;  /* 0x0000002a42357812 */ /* 0x040fe200078efcff */
[----:B0-----:R-:W-:Y:S01]  /*0940*/  VIADD R20, R19, 0xffffffe ;  /* 0x0ffffffe13147836 */ /* 0x001fe20000000000 */
[C---:B------:R-:W-:Y:S01]  /*0950*/  LOP3.LUT R50, R66.reuse, 0x26, RZ, 0xfc, !PT ;  /* 0x0000002642327812 */ /* 0x040fe200078efcff */
[-C--:B------:R-:W-:Y:S01]  /*0960*/  IMAD R111, R111, R60.reuse, RZ ;  /* 0x0000003c6f6f7224 */ /* 0x080fe200078e02ff */
[C---:B------:R-:W-:Y:S01]  /*0970*/  LOP3.LUT R49, R66.reuse, 0x24, RZ, 0xfc, !PT ;  /* 0x0000002442317812 */ /* 0x040fe200078efcff */
[----:B------:R0:W1:Y:S01]  /*0980*/  F2I.FTZ.U32.TRUNC.NTZ R21, R20 ;  /* 0x0000001400157305 */ /* 0x000062000021f000 */
[C---:B------:R-:W-:Y:S01]  /*0990*/  LOP3.LUT R51, R66.reuse, 0x22, RZ, 0xfc, !PT ;  /* 0x0000002242337812 */ /* 0x040fe200078efcff */
[-C--:B------:R-:W-:Y:S01]  /*09a0*/  IMAD R113, R113, R60.reuse, RZ ;  /* 0x0000003c71717224 */ /* 0x080fe200078e02ff */
[----:B------:R-:W-:Y:S01]  /*09b0*/  LOP3.LUT R47, R66, 0x20, RZ, 0xfc, !PT ;  /* 0x00000020422f7812 */ /* 0x000fe200078efcff */
[----:B--2---:R-:W-:Y:S01]  /*09c0*/  VIADD R22, R24, 0xffffffe ;  /* 0x0ffffffe18167836 */ /* 0x004fe20000000000 */
[----:B------:R-:W-:Y:S01]  /*09d0*/  IABS R24, R17 ;  /* 0x0000001100187213 */ /* 0x000fe20000000000 */
[-C--:B------:R-:W-:Y:S01]  /*09e0*/  IMAD R54, R54, R60.reuse, RZ ;  /* 0x0000003c36367224 */ /* 0x080fe200078e02ff */
[C---:B------:R-:W-:Y:S01]  /*09f0*/  LOP3.LUT R45, R66.reuse, 0x1a, RZ, 0xfc, !PT ;  /* 0x0000001a422d7812 */ /* 0x040fe200078efcff */
[----:B------:R2:W4:Y:S01]  /*0a00*/  F2I.FTZ.U32.TRUNC.NTZ R23, R22 ;  /* 0x0000001600177305 */ /* 0x000522000021f000 */
[----:B0-----:R-:W-:Y:S01]  /*0a10*/  IMAD.MOV.U32 R20, RZ, RZ, RZ ;  /* 0x000000ffff147224 */ /* 0x001fe200078e00ff */
[C---:B------:R-:W-:Y:S01]  /*0a20*/  LOP3.LUT R48, R66.reuse, 0x18, RZ, 0xfc, !PT ;  /* 0x0000001842307812 */ /* 0x040fe200078efcff */
[-C--:B------:R-:W-:Y:S01]  /*0a30*/  IMAD R53, R53, R60.reuse, RZ ;  /* 0x0000003c35357224 */ /* 0x080fe200078e02ff */
[----:B------:R-:W-:Y:S01]  /*0a40*/  LOP3.LUT R43, R66, 0x16, RZ, 0xfc, !PT ;  /* 0x00000016422b7812 */ /* 0x000fe200078efcff */
[----:B------:R-:W-:Y:S01]  /*0a50*/  IMAD R50, R50, R60, RZ ;  /* 0x0000003c32327224 */ /* 0x000fe200078e02ff */
[C---:B------:R-:W-:Y:S01]  /*0a60*/  LOP3.LUT R69, R66.reuse, 0x8, RZ, 0xfc, !PT ;  /* 0x0000000842457812 */ /* 0x040fe200078efcff */
[--C-:B-1----:R-:W-:Y:S01]  /*0a70*/  IMAD.MOV R26, RZ, RZ, -R21.reuse ;  /* 0x000000ffff1a7224 */ /* 0x102fe200078e0a15 */
[C---:B------:R-:W-:Y:S01]  /*0a80*/  LOP3.LUT R68, R66.reuse, 0x6, RZ, 0xfc, !PT ;  /* 0x0000000642447812 */ /* 0x040fe200078efcff */
[----:B--2---:R-:W-:Y:S01]  /*0a90*/  IMAD.MOV.U32 R22, RZ, RZ, RZ ;  /* 0x000000ffff167224 */ /* 0x004fe200078e00ff */
[----:B------:R-:W-:Y:S01]  /*0aa0*/  LOP3.LUT R67, R66, 0x4, RZ, 0xfc, !PT ;  /* 0x0000000442437812 */ /* 0x000fe200078efcff */
[----:B------:R-:W-:Y:S01]  /*0ab0*/  IMAD R25, R26, R41, RZ ;  /* 0x000000291a197224 */ /* 0x000fe200078e02ff */
[----:B------:R-:W-:Y:S01]  /*0ac0*/  IABS R26, R16 ;  /* 0x00000010001a7213 */ /* 0x000fe20000000000 */
[----:B------:R-:W-:Y:S01]  /*0ad0*/  IMAD R49, R49, R60, RZ ;  /* 0x0000003c31317224 */ /* 0x000fe200078e02ff */
[----:B------:R-:W-:Y:S01]  /*0ae0*/  LOP3.LUT R65, R66, 0x2, RZ, 0xfc, !PT ;  /* 0x0000000242417812 */ /* 0x000fe200078efcff */
[----:B------:R-:W-:Y:S01]  /*0af0*/  IMAD.HI.U32 R21, R21, R25, R20 ;  /* 0x0000001915157227 */ /* 0x000fe200078e0014 */
[----:B------:R-:W-:-:S02]  /*0b00*/  LEA.HI R64, R0, 0x3e, RZ, 0x1a ;  /* 0x0000003e00407811 */ /* 0x000fc400078fd0ff */
[C---:B------:R-:W-:Y:S01]  /*0b10*/  LEA.HI R63, R0.reuse, 0x2e, RZ, 0x1a ;  /* 0x0000002e003f7811 */ /* 0x040fe200078fd0ff */
[----:B----4-:R-:W-:Y:S01]  /*0b20*/  IMAD.MOV R31, RZ, RZ, -R23 ;  /* 0x000000ffff1f7224 */ /* 0x010fe200078e0a17 */
[C---:B------:R-:W-:Y:S01]  /*0b30*/  LEA.HI R62, R0.reuse, 0x1e, RZ, 0x1a ;  /* 0x0000001e003e7811 */ /* 0x040fe200078fd0ff */
[----:B------:R-:W-:Y:S01]  /*0b40*/  IMAD.HI.U32 R19, R21, R24, RZ ;  /* 0x0000001815137227 */ /* 0x000fe200078e00ff */
[----:B------:R-:W-:-:S03]  /*0b50*/  LEA.HI R61, R0, 0xe, RZ, 0x1a ;  /* 0x0000000e003d7811 */ /* 0x000fc600078fd0ff */
[----:B------:R-:W-:-:S04]  /*0b60*/  IMAD.HI.U32 R20, R21, R26, RZ ;  /* 0x0000001a15147227 */ /* 0x000fc800078e00ff */
[----:B------:R-:W-:Y:S02]  /*0b70*/  IMAD R31, R31, R46, RZ ;  /* 0x0000002e1f1f7224 */ /* 0x000fe400078e02ff */
[----:B------:R-:W-:Y:S02]  /*0b80*/  IMAD.MOV R25, RZ, RZ, -R19 ;  /* 0x000000ffff197224 */ /* 0x000fe400078e0a13 */
[----:B------:R-:W-:Y:S02]  /*0b90*/  IMAD.MOV R27, RZ, RZ, -R20 ;  /* 0x000000ffff1b7224 */ /* 0x000fe400078e0a14 */
[----:B------:R-:W-:-:S04]  /*0ba0*/  IMAD.HI.U32 R36, R23, R31, R22 ;  /* 0x0000001f17247227 */ /* 0x000fc800078e0016 */
[----:B------:R-:W-:-:S04]  /*0bb0*/  IMAD.HI.U32 R19, R21, R30, RZ ;  /* 0x0000001e15137227 */ /* 0x000fc800078e00ff */
[----:B------:R-:W-:-:S04]  /*0bc0*/  IMAD.HI.U32 R23, R21, R32, RZ ;  /* 0x0000002015177227 */ /* 0x000fc800078e00ff */
[C---:B------:R-:W-:Y:S01]  /*0bd0*/  IMAD R20, R41.reuse, R25, R24 ;  /* 0x0000001929147224 */ /* 0x040fe200078e0218 */
[----:B------:R-:W-:Y:S01]  /*0be0*/  IABS R25, R12 ;  /* 0x0000000c00197213 */ /* 0x000fe20000000000 */
[C---:B------:R-:W-:Y:S01]  /*0bf0*/  IMAD R22, R41.reuse, R27, R26 ;  /* 0x0000001b29167224 */ /* 0x040fe200078e021a */
[----:B------:R-:W-:Y:S01]  /*0c00*/  IABS R26, R11 ;  /* 0x0000000b001a7213 */ /* 0x000fe20000000000 */
[----:B------:R-:W-:Y:S01]  /*0c10*/  IMAD.MOV R19, RZ, RZ, -R19 ;  /* 0x000000ffff137224 */ /* 0x000fe200078e0a13 */
[C---:B------:R-:W-:Y:S01]  /*0c20*/  ISETP.GT.U32.AND P1, PT, R41.reuse, R20, PT ;  /* 0x000000142900720c */ /* 0x040fe20003f24070 */
[----:B------:R-:W-:Y:S01]  /*0c30*/  IMAD.MOV R24, RZ, RZ, -R23 ;  /* 0x000000ffff187224 */ /* 0x000fe200078e0a17 */
[C---:B------:R-:W-:Y:S01]  /*0c40*/  ISETP.GT.U32.AND P5, PT, R41.reuse, R22, PT ;  /* 0x000000162900720c */ /* 0x040fe20003fa4070 */
[----:B------:R-:W-:Y:S02]  /*0c50*/  IMAD R23, R41, R19, R30 ;  /* 0x0000001329177224 */ /* 0x000fe400078e021e */
[----:B------:R-:W-:-:S02]  /*0c60*/  IMAD.MOV.U32 R30, RZ, RZ, R25 ;  /* 0x000000ffff1e7224 */ /* 0x000fc400078e0019 */
[C---:B------:R-:W-:Y:S01]  /*0c70*/  IMAD R24, R41.reuse, R24, R32 ;  /* 0x0000001829187224 */ /* 0x040fe200078e0220 */
[----:B------:R-:W-:Y:S01]  /*0c80*/  ISETP.GT.U32.AND P0, PT, R41, R23, PT ;  /* 0x000000172900720c */ /* 0x000fe20003f04070 */
[----:B------:R-:W-:Y:S02]  /*0c90*/  IMAD.MOV.U32 R32, RZ, RZ, R26 ;  /* 0x000000ffff207224 */ /* 0x000fe400078e001a */
[----:B------:R-:W-:Y:S01]  /*0ca0*/  IMAD.HI.U32 R19, R21, R34, RZ ;  /* 0x0000002215137227 */ /* 0x000fe200078e00ff */
[----:B------:R-:W-:-:S03]  /*0cb0*/  ISETP.GT.U32.AND P4, PT, R41, R24, PT ;  /* 0x000000182900720c */ /* 0x000fc60003f84070 */
[----:B------:R-:W-:-:S04]  /*0cc0*/  IMAD.HI.U32 R25, R21, R30, RZ ;  /* 0x0000001e15197227 */ /* 0x000fc800078e00ff */
[----:B------:R-:W-:-:S04]  /*0cd0*/  IMAD.HI.U32 R26, R21, R32, RZ ;  /* 0x00000020151a7227 */ /* 0x000fc800078e00ff */
[----:B------:R-:W-:Y:S02]  /*0ce0*/  IMAD.MOV R19, RZ, RZ, -R19 ;  /* 0x000000ffff137224 */ /* 0x000fe400078e0a13 */
[----:B------:R-:W-:Y:S02]  /*0cf0*/  IMAD.MOV R27, RZ, RZ, -R25 ;  /* 0x000000ffff1b7224 */ /* 0x000fe400078e0a19 */
[----:B------:R-:W-:Y:S02]  /*0d00*/  IMAD.MOV R31, RZ, RZ, -R26 ;  /* 0x000000ffff1f7224 */ /* 0x000fe400078e0a1a */
[----:B------:R-:W-:Y:S01]  /*0d10*/  IMAD R25, R41, R19, R34 ;  /* 0x0000001329197224 */ /* 0x000fe200078e0222 */
[----:B------:R-:W-:Y:S01]  /*0d20*/  IABS R34, R8 ;  /* 0x0000000800227213 */ /* 0x000fe20000000000 */
[----:B------:R-:W-:-:S03]  /*0d30*/  IMAD.HI.U32 R19, R21, R38, RZ ;  /* 0x0000002615137227 */ /* 0x000fc600078e00ff */
[C---:B------:R-:W-:Y:S01]  /*0d40*/  ISETP.GT.U32.AND P3, PT, R41.reuse, R25, PT ;  /* 0x000000192900720c */ /* 0x040fe20003f64070 */
[----:B------:R-:W-:Y:S02]  /*0d50*/  IMAD R26, R41, R27, R30 ;  /* 0x0000001b291a7224 */ /* 0x000fe400078e021e */
[----:B------:R-:W-:-:S03]  /*0d60*/  IMAD.HI.U32 R30, R21, R40, RZ ;  /* 0x00000028151e7227 */ /* 0x000fc600078e00ff */
[C---:B------:R-:W-:Y:S01]  /*0d70*/  ISETP.GT.U32.AND P2, PT, R41.reuse, R26, PT ;  /* 0x0000001a2900720c */ /* 0x040fe20003f44070 */
[C---:B------:R-:W-:Y:S01]  /*0d80*/  IMAD R27, R41.reuse, R31, R32 ;  /* 0x0000001f291b7224 */ /* 0x040fe200078e0220 */
[----:B------:R-:W-:Y:S01]  /*0d90*/  IABS R32, R7 ;  /* 0x0000000700207213 */ /* 0x000fe20000000000 */
[----:B------:R-:W-:Y:S02]  /*0da0*/  IMAD.MOV R19, RZ, RZ, -R19 ;  /* 0x000000ffff137224 */ /* 0x000fe400078e0a13 */
[----:B------:R-:W-:Y:S02]  /*0db0*/  IMAD.MOV R31, RZ, RZ, -R30 ;  /* 0x000000ffff1f7224 */ /* 0x000fe400078e0a1e */
[C---:B------:R-:W-:Y:S02]  /*0dc0*/  IMAD R30, R41.reuse, R19, R38 ;  /* 0x00000013291e7224 */ /* 0x040fe400078e0226 */
[----:B------:R-:W-:Y:S02]  /*0dd0*/  IMAD.MOV.U32 R38, RZ, RZ, R32 ;  /* 0x000000ffff267224 */ /* 0x000fe400078e0020 */
[----:B------:R-:W-:-:S02]  /*0de0*/  IMAD R31, R41, R31, R40 ;  /* 0x0000001f291f7224 */ /* 0x000fc400078e0228 */
[----:B------:R-:W-:Y:S02]  /*0df0*/  IMAD.MOV.U32 R40, RZ, RZ, R33 ;  /* 0x000000ffff287224 */ /* 0x000fe400078e0021 */
[----:B------:R-:W-:-:S04]  /*0e00*/  IMAD.HI.U32 R32, R21, R38, RZ ;  /* 0x0000002615207227 */ /* 0x000fc800078e00ff */
[----:B------:R-:W-:-:S04]  /*0e10*/  IMAD.HI.U32 R35, R21, R44, RZ ;  /* 0x0000002c15237227 */ /* 0x000fc800078e00ff */
[----:B------:R-:W-:-:S04]  /*0e20*/  IMAD.HI.U32 R33, R21, R40, RZ ;  /* 0x0000002815217227 */ /* 0x000fc800078e00ff */
[----:B------:R-:W-:Y:S02]  /*0e30*/  IMAD.MOV R37, RZ, RZ, -R32 ;  /* 0x000000ffff257224 */ /* 0x000fe400078e0a20 */
[----:B------:R-:W-:Y:S02]  /*0e40*/  IMAD.MOV R35, RZ, RZ, -R35 ;  /* 0x000000ffff237224 */ /* 0x000fe400078e0a23 */
[----:B------:R-:W-:Y:S02]  /*0e50*/  IMAD.MOV R39, RZ, RZ, -R33 ;  /* 0x000000ffff277224 */ /* 0x000fe400078e0a21 */
[C---:B------:R-:W-:Y:S01]  /*0e60*/  IMAD R33, R41.reuse, R37, R38 ;  /* 0x0000002529217224 */ /* 0x040fe200078e0226 */
[----:B------:R-:W-:Y:S01]  /*0e70*/  IABS R37, R3 ;  /* 0x0000000300257213 */ /* 0x000fe20000000000 */
[----:B------:R-:W-:Y:S02]  /*0e80*/  IMAD R38, R41, R35, R44 ;  /* 0x0000002329267224 */ /* 0x000fe400078e022c */
[----:B------:R-:W-:-:S03]  /*0e90*/  IMAD.HI.U32 R19, R21, R34, RZ ;  /* 0x0000002215137227 */ /* 0x000fc600078e00ff */
[C---:B------:R-:W-:Y:S01]  /*0ea0*/  ISETP.GT.U32.AND P6, PT, R41.reuse, R38, PT ;  /* 0x000000262900720c */ /* 0x040fe20003fc4070 */
[--C-:B------:R-:W-:Y:S02]  /*0eb0*/  @!P1 IMAD.IADD R20, R20, 0x1, -R41.reuse ;  /* 0x0000000114149824 */ /* 0x100fe400078e0a29 */
[----:B------:R-:W-:Y:S02]  /*0ec0*/  @!P5 IMAD.IADD R22, R22, 0x1, -R41 ;  /* 0x000000011616d824 */ /* 0x000fe400078e0a29 */
[----:B------:R-:W-:Y:S02]  /*0ed0*/  IMAD.MOV R19, RZ, RZ, -R19 ;  /* 0x000000ffff137224 */ /* 0x000fe400078e0a13 */
[--C-:B------:R-:W-:Y:S01]  /*0ee0*/  @!P4 IMAD.IADD R24, R24, 0x1, -R41.reuse ;  /* 0x000000011818c824 */ /* 0x100fe200078e0a29 */
[C---:B------:R-:W-:Y:S01]  /*0ef0*/  ISETP.GT.U32.AND P4, PT, R41.reuse, R22, PT ;  /* 0x000000162900720c */ /* 0x040fe20003f84070 */
[----:B------:R-:W-:Y:S02]  /*0f00*/  IMAD R32, R41, R19, R34 ;  /* 0x0000001329207224 */ /* 0x000fe400078e0222 */
[--C-:B------:R-:W-:Y:S01]  /*0f10*/  @!P0 IMAD.IADD R23, R23, 0x1, -R41.reuse ;  /* 0x0000000117178824 */ /* 0x100fe200078e0a29 */
[----:B------:R-:W-:Y:S01]  /*0f20*/  ISETP.GT.U32.AND P0, PT, R41, R20, PT ;  /* 0x000000142900720c */ /* 0x000fe20003f04070 */
[----:B------:R-:W-:-:S02]  /*0f30*/  @!P6 IMAD.IADD R38, R38, 0x1, -R41 ;  /* 0x000000012626e824 */ /* 0x000fc400078e0a29 */
[----:B------:R-:W-:-:S03]  /*0f40*/  IMAD.HI.U32 R19, R21, R42, RZ ;  /* 0x0000002a15137227 */ /* 0x000fc600078e00ff */
[C---:B------:R-:W-:Y:S01]  /*0f50*/  ISETP.GT.U32.AND P1, PT, R41.reuse, R38, PT ;  /* 0x000000262900720c */ /* 0x040fe20003f24070 */
[----:B------:R-:W-:Y:S01]  /*0f60*/  IMAD R34, R41, R39, R40 ;  /* 0x0000002729227224 */ /* 0x000fe200078e0228 */
[----:B------:R-:W-:Y:S01]  /*0f70*/  IABS R40, R4 ;  /* 0x0000000400287213 */ /* 0x000fe20000000000 */
[--C-:B------:R-:W-:Y:S01]  /*0f80*/  @!P3 IMAD.IADD R25, R25, 0x1, -R41.reuse ;  /* 0x000000011919b824 */ /* 0x100fe200078e0a29 */
[C---:B------:R-:W-:Y:S01]  /*0f90*/  ISETP.GT.U32.AND P3, PT, R41.reuse, R23, PT ;  /* 0x000000172900720c */ /* 0x040fe20003f64070 */
[----:B------:R-:W-:Y:S01]  /*0fa0*/  @!P2 IMAD.IADD R26, R26, 0x1, -R41 ;  /* 0x000000011a1aa824 */ /* 0x000fe200078e0a29 */
[C---:B------:R-:W-:Y:S01]  /*0fb0*/  ISETP.GT.U32.AND P2, PT, R41.reuse, R24, PT ;  /* 0x000000182900720c */ /* 0x040fe20003f44070 */
[----:B------:R-:W-:Y:S01]  /*0fc0*/  IMAD.MOV R19, RZ, RZ, -R19 ;  /* 0x000000ffff137224 */ /* 0x000fe200078e0a13 */
[----:B------:R-:W-:Y:S01]  /*0fd0*/  IABS R39, R18 ;  /* 0x0000001200277213 */ /* 0x000fe20000000000 */
[----:B------:R-:W-:Y:S01]  /*0fe0*/  IMAD.MOV.U32 R44, RZ, RZ, R37 ;  /* 0x000000ffff2c7224 */ /* 0x000fe200078e0025 */
[C---:B------:R-:W-:Y:S01]  /*0ff0*/  ISETP.GT.U32.AND P5, PT, R41.reuse, R26, PT ;  /* 0x0000001a2900720c */ /* 0x040fe20003fa4070 */
[C---:B------:R-:W-:Y:S01]  /*1000*/  IMAD R35, R41.reuse, R19, R42 ;  /* 0x0000001329237224 */ /* 0x040fe200078e022a */
[C---:B------:R-:W-:Y:S01]  /*1010*/  ISETP.GT.U32.AND P6, PT, R41.reuse, R25, PT ;  /* 0x000000192900720c */ /* 0x040fe20003fc4070 */
[----:B------:R-:W-:Y:S01]  /*1020*/  @!P1 IMAD.IADD R38, R38, 0x1, -R41 ;  /* 0x0000000126269824 */ /* 0x000fe200078e0a29 */
[----:B------:R-:W-:Y:S01]  /*1030*/  ISETP.GT.U32.AND P1, PT, R41, R27, PT ;  /* 0x0000001b2900720c */ /* 0x000fe20003f24070 */
[----:B------:R-:W-:Y:S01]  /*1040*/  IMAD.HI.U32 R19, R21, R40, RZ ;  /* 0x0000002815137227 */ /* 0x000fe200078e00ff */
[----:B------:R-:W-:-:S03]  /*1050*/  LOP3.LUT R42, R66, 0x14, RZ, 0xfc, !PT ;  /* 0x00000014422a7812 */ /* 0x000fc600078efcff */
[----:B------:R-:W-:Y:S01]  /*1060*/  @!P4 IMAD.IADD R22, R22, 0x1, -R41 ;  /* 0x000000011616c824 */ /* 0x000fe200078e0a29 */
[C---:B------:R-:W-:Y:S01]  /*1070*/  ISETP.GT.U32.AND P4, PT, R41.reuse, R31, PT ;  /* 0x0000001f2900720c */ /* 0x040fe20003f84070 */
[----:B------:R-:W-:Y:S02]  /*1080*/  IMAD.MOV R37, RZ, RZ, -R19 ;  /* 0x000000ffff257224 */ /* 0x000fe400078e0a13 */
[----:B------:R-:W-:Y:S01]  /*1090*/  @!P0 IMAD.IADD R20, R20, 0x1, -R41 ;  /* 0x0000000114148824 */ /* 0x000fe200078e0a29 */
[----:B------:R-:W-:Y:S01]  /*10a0*/  ISETP.GT.U32.AND P0, PT, R41, R30, PT ;  /* 0x0000001e2900720c */ /* 0x000fe20003f04070 */
[----:B------:R-:W-:-:S04]  /*10b0*/  IMAD.HI.U32 R21, R21, R44, RZ ;  /* 0x0000002c15157227 */ /* 0x000fc800078e00ff */
[----:B------:R-:W-:-:S04]  /*10c0*/  IMAD.HI.U32 R19, R36, R39, RZ ;  /* 0x0000002724137227 */ /* 0x000fc800078e00ff */
[----:B------:R-:W-:Y:S01]  /*10d0*/  IMAD R36, R41, R37, R40 ;  /* 0x0000002529247224 */ /* 0x000fe200078e0228 */
[----:B------:R-:W-:Y:S01]  /*10e0*/  SHF.R.S32.HI R40, RZ, 0x6, R0 ;  /* 0x00000006ff287819 */ /* 0x000fe20000011400 */
[--C-:B------:R-:W-:Y:S01]  /*10f0*/  @!P3 IMAD.IADD R23, R23, 0x1, -R41.reuse ;  /* 0x000000011717b824 */ /* 0x100fe200078e0a29 */
[C---:B------:R-:W-:Y:S01]  /*1100*/  ISETP.GT.U32.AND P3, PT, R41.reuse, R32, PT ;  /* 0x000000202900720c */ /* 0x040fe20003f64070 */
[----:B------:R-:W-:Y:S01]  /*1110*/  @!P2 IMAD.IADD R24, R24, 0x1, -R41 ;  /* 0x000000011818a824 */ /* 0x000fe200078e0a29 */
[----:B------:R-:W-:Y:S01]  /*1120*/  ISETP.GT.U32.AND P2, PT, R41, R33, PT ;  /* 0x000000212900720c */ /* 0x000fe20003f44070 */
[----:B------:R-:W-:Y:S01]  /*1130*/  IMAD.MOV R21, RZ, RZ, -R21 ;  /* 0x000000ffff157224 */ /* 0x000fe200078e0a15 */
[----:B------:R-:W-:Y:S01]  /*1140*/  SGXT R40, R40, 0x1 ;  /* 0x000000012828781a */ /* 0x000fe20000000200 */
[----:B------:R-:W-:Y:S02]  /*1150*/  IMAD.MOV R19, RZ, RZ, -R19 ;  /* 0x000000ffff137224 */ /* 0x000fe400078e0a13 */
[--C-:B------:R-:W-:Y:S01]  /*1160*/  @!P1 IMAD.IADD R27, R27, 0x1, -R41.reuse ;  /* 0x000000011b1b9824 */ /* 0x100fe200078e0a29 */
[C---:B------:R-:W-:Y:S01]  /*1170*/  ISETP.GT.U32.AND P1, PT, R41.reuse, R36, PT ;  /* 0x000000242900720c */ /* 0x040fe20003f24070 */
[C---:B------:R-:W-:Y:S01]  /*1180*/  IMAD R37, R41.reuse, R21, R44 ;  /* 0x0000001529257224 */ /* 0x040fe200078e022c */
[----:B------:R-:W-:Y:S01]  /*1190*/  LOP3.LUT R40, R40, 0x90, RZ, 0xc0, !PT ;  /* 0x0000009028287812 */ /* 0x000fe200078ec0ff */
[----:B------:R-:W-:Y:S01]  /*11a0*/  @!P5 IMAD.IADD R26, R26, 0x1, -R41 ;  /* 0x000000011a1ad824 */ /* 0x000fe200078e0a29 */
[----:B------:R-:W-:Y:S01]  /*11b0*/  ISETP.GT.U32.AND P5, PT, R41, R35, PT ;  /* 0x000000232900720c */ /* 0x000fe20003fa4070 */
[----:B------:R-:W-:Y:S01]  /*11c0*/  IMAD R21, R46, R19, R39 ;  /* 0x000000132e157224 */ /* 0x000fe200078e0227 */
[----:B------:R-:W-:Y:S01]  /*11d0*/  SHF.R.S32.HI R19, RZ, 0x1f, R52 ;  /* 0x0000001fff137819 */ /* 0x000fe20000011434 */
[--C-:B------:R-:W-:Y:S01]  /*11e0*/  @!P4 IMAD.IADD R31, R31, 0x1, -R41.reuse ;  /* 0x000000011f1fc824 */ /* 0x100fe200078e0a29 */
[----:B------:R-:W-:Y:S01]  /*11f0*/  ISETP.GT.U32.AND P4, PT, R41, R27, PT ;  /* 0x0000001b2900720c */ /* 0x000fe20003f84070 */
[--C-:B------:R-:W-:Y:S01]  /*1200*/  @!P0 IMAD.IADD R30, R30, 0x1, -R41.reuse ;  /* 0x000000011e1e8824 */ /* 0x100fe200078e0a29 */
[----:B------:R-:W-:Y:S01]  /*1210*/  ISETP.GT.U32.AND P0, PT, R46, R21, PT ;  /* 0x000000152e00720c */ /* 0x000fe20003f04070 */
[--C-:B------:R-:W-:Y:S01]  /*1220*/  @!P6 IMAD.IADD R25, R25, 0x1, -R41.reuse ;  /* 0x000000011919e824 */ /* 0x100fe200078e0a29 */
[----:B------:R-:W-:Y:S01]  /*1230*/  ISETP.GT.U32.AND P6, PT, R41, R34, PT ;  /* 0x000000222900720c */ /* 0x000fe20003fc4070 */
[--C-:B------:R-:W-:Y:S01]  /*1240*/  @!P3 IMAD.IADD R32, R32, 0x1, -R41.reuse ;  /* 0x000000012020b824 */ /* 0x100fe200078e0a29 */
[----:B------:R-:W-:Y:S01]  /*1250*/  ISETP.GE.AND P3, PT, R18, RZ, PT ;  /* 0x000000ff1200720c */ /* 0x000fe20003f66270 */
[--C-:B------:R-:W-:Y:S01]  /*1260*/  @!P2 IMAD.IADD R33, R33, 0x1, -R41.reuse ;  /* 0x000000012121a824 */ /* 0x100fe200078e0a29 */
[C---:B------:R-:W-:Y:S01]  /*1270*/  ISETP.GT.U32.AND P2, PT, R41.reuse, R37, PT ;  /* 0x000000252900720c */ /* 0x040fe20003f44070 */
[--C-:B------:R-:W-:Y:S01]  /*1280*/  @!P1 IMAD.IADD R36, R36, 0x1, -R41.reuse ;  /* 0x0000000124249824 */ /* 0x100fe200078e0a29 */
[----:B------:R-:W-:Y:S01]  /*1290*/  ISETP.GT.U32.AND P1, PT, R41, R32, PT ;  /* 0x000000202900720c */ /* 0x000fe20003f24070 */
[--C-:B------:R-:W-:Y:S01]  /*12a0*/  @!P5 IMAD.IADD R35, R35, 0x1, -R41.reuse ;  /* 0x000000012323d824 */ /* 0x100fe200078e0a29 */
[----:B------:R-:W-:Y:S01]  /*12b0*/  ISETP.GT.U32.AND P5, PT, R41, R31, PT ;  /* 0x0000001f2900720c */ /* 0x000fe20003fa4070 */
[--C-:B------:R-:W-:Y:S01]  /*12c0*/  @!P4 IMAD.IADD R27, R27, 0x1, -R41.reuse ;  /* 0x000000011b1bc824 */ /* 0x100fe200078e0a29 */
[----:B------:R-:W-:Y:S01]  /*12d0*/  ISETP.GT.U32.AND P4, PT, R41, R33, PT ;  /* 0x000000212900720c */ /* 0x000fe20003f84070 */
[--C-:B------:R-:W-:Y:S01]  /*12e0*/  @!P0 IMAD.IADD R21, R21, 0x1, -R46.reuse ;  /* 0x0000000115158824 */ /* 0x100fe200078e0a2e */
[----:B------:R-:W-:Y:S01]  /*12f0*/  LEA.HI R52, R19, R52, RZ, 0x6 ;  /* 0x0000003413347211 */ /* 0x000fe200078f30ff */
[--C-:B------:R-:W-:Y:S01]  /*1300*/  @!P6 IMAD.IADD R34, R34, 0x1, -R41.reuse ;  /* 0x000000012222e824 */ /* 0x100fe200078e0a29 */
[----:B------:R-:W-:Y:S01]  /*1310*/  ISETP.GT.U32.AND P6, PT, R41, R30, PT ;  /* 0x0000001e2900720c */ /* 0x000fe20003fc4070 */
[----:B------:R-:W-:Y:S01]  /*1320*/  IMAD.SHL.U32 R39, R0, 0x2, RZ ;  /* 0x0000000200277824 */ /* 0x000fe200078e00ff */
[----:B------:R-:W-:Y:S01]  /*1330*/  ISETP.GT.U32.AND P0, PT, R46, R21, PT ;  /* 0x000000152e00720c */ /* 0x000fe20003f04070 */
[--C-:B------:R-:W-:Y:S01]  /*1340*/  @!P2 IMAD.IADD R37, R37, 0x1, -R41.reuse ;  /* 0x000000012525a824 */ /* 0x100fe200078e0a29 */
[----:B------:R-:W-:Y:S01]  /*1350*/  ISETP.GT.U32.AND P2, PT, R41, R34, PT ;  /* 0x000000222900720c */ /* 0x000fe20003f44070 */
[----:B------:R-:W-:Y:S01]  /*1360*/  @!P1 IMAD.IADD R32, R32, 0x1, -R41 ;  /* 0x0000000120209824 */ /* 0x000fe200078e0a29 */
[----:B------:R-:W-:Y:S01]  /*1370*/  LOP3.LUT R19, R40, 0x7e, R39, 0x78, !PT ;  /* 0x0000007e28137812 */ /* 0x000fe200078e7827 */
[--C-:B------:R-:W-:Y:S01]  /*1380*/  @!P5 IMAD.IADD R31, R31, 0x1, -R41.reuse ;  /* 0x000000011f1fd824 */ /* 0x100fe200078e0a29 */
[----:B------:R-:W-:Y:S01]  /*1390*/  ISETP.GT.U32.AND P1, PT, R41, R37, PT ;  /* 0x000000252900720c */ /* 0x000fe20003f24070 */
[--C-:B------:R-:W-:Y:S01]  /*13a0*/  @!P4 IMAD.IADD R33, R33, 0x1, -R41.reuse ;  /* 0x000000012121c824 */ /* 0x100fe200078e0a29 */
[----:B------:R-:W-:Y:S01]  /*13b0*/  ISETP.GT.U32.AND P5, PT, R41, R35, PT ;  /* 0x000000232900720c */ /* 0x000fe20003fa4070 */
[----:B------:R-:W-:Y:S01]  /*13c0*/  IMAD R51, R51, R60, RZ ;  /* 0x0000003c33337224 */ /* 0x000fe200078e02ff */
[----:B------:R-:W-:Y:S01]  /*13d0*/  ISETP.NE.AND P4, PT, R28, RZ, PT ;  /* 0x000000ff1c00720c */ /* 0x000fe20003f85270 */
[--C-:B------:R-:W-:Y:S01]  /*13e0*/  @!P6 IMAD.IADD R30, R30, 0x1, -R41.reuse ;  /* 0x000000011e1ee824 */ /* 0x100fe200078e0a29 */
[----:B------:R-:W-:Y:S01]  /*13f0*/  ISETP.GT.U32.AND P6, PT, R41, R36, PT ;  /* 0x000000242900720c */ /* 0x000fe20003fc4070 */
[----:B------:R-:W-:Y:S01]  /*1400*/  @!P0 IMAD.IADD R21, R21, 0x1, -R46 ;  /* 0x0000000115158824 */ /* 0x000fe200078e0a2e */
[----:B------:R-:W-:Y:S01]  /*1410*/  ISETP.GE.AND P0, PT, R17, RZ, PT ;  /* 0x000000ff1100720c */ /* 0x000fe20003f06270 */
[----:B------:R-:W-:Y:S01]  /*1420*/  @!P2 IMAD.IADD R34, R34, 0x1, -R41 ;  /* 0x000000012222a824 */ /* 0x000fe200078e0a29 */
[----:B------:R-:W-:Y:S01]  /*1430*/  ISETP.GE.AND P2, PT, R16, RZ, PT ;  /* 0x000000ff1000720c */ /* 0x000fe20003f46270 */
[----:B------:R-:W-:Y:S01]  /*1440*/  IMAD.MOV.U32 R39, RZ, RZ, R21 ;  /* 0x000000ffff277224 */ /* 0x000fe200078e0015 */
[----:B------:R-:W-:Y:S01]  /*1450*/  LOP3.LUT R21, RZ, R29, RZ, 0x33, !PT ;  /* 0x0000001dff157212 */ /* 0x000fe200078e33ff */
[--C-:B------:R-:W-:Y:S01]  /*1460*/  @!P1 IMAD.IADD R37, R37, 0x1, -R41.reuse ;  /* 0x0000000125259824 */ /* 0x100fe200078e0a29 */
[----:B------:R-:W-:Y:S01]  /*1470*/  ISETP.GE.AND P1, PT, R15, RZ, PT ;  /* 0x000000ff0f00720c */ /* 0x000fe20003f26270 */
[----:B------:R-:W-:Y:S01]  /*1480*/  @!P5 IMAD.IADD R35, R35, 0x1, -R41 ;  /* 0x000000012323d824 */ /* 0x000fe200078e0a29 */
[----:B------:R-:W-:Y:S01]  /*1490*/  ISETP.GE.AND P5, PT, R14, RZ, PT ;  /* 0x000000ff0e00720c */ /* 0x000fe20003fa6270 */
[----:B------:R-:W-:Y:S01]  /*14a0*/  @!P3 IMAD.MOV R39, RZ, RZ, -R39 ;  /* 0x000000ffff27b224 */ /* 0x000fe200078e0a27 */
[----:B------:R-:W-:Y:S01]  /*14b0*/  @!P4 LOP3.LUT R39, RZ, R28, RZ, 0x33, !PT ;  /* 0x0000001cff27c212 */ /* 0x000fe200078e33ff */
[----:B------:R-:W-:Y:S01]  /*14c0*/  @!P6 IMAD.IADD R36, R36, 0x1, -R41 ;  /* 0x000000012424e824 */ /* 0x000fe200078e0a29 */
[----:B------:R-:W-:Y:S01]  /*14d0*/  ISETP.GE.AND P4, PT, R13, RZ, PT ;  /* 0x000000ff0d00720c */ /* 0x000fe20003f86270 */
[----:B------:R-:W-:Y:S01]  /*14e0*/  @!P0 IMAD.MOV R20, RZ, RZ, -R20 ;  /* 0x000000ffff148224 */ /* 0x000fe200078e0a14 */
[----:B------:R-:W-:Y:S01]  /*14f0*/  ISETP.GE.AND P0, PT, R11, RZ, PT ;  /* 0x000000ff0b00720c */ /* 0x000fe20003f06270 */
[----:B------:R-:W-:Y:S01]  /*1500*/  @!P2 IMAD.MOV R22, RZ, RZ, -R22 ;  /* 0x000000ffff16a224 */ /* 0x000fe200078e0a16 */
[----:B------:R-:W-:Y:S01]  /*1510*/  ISETP.GE.AND P3, PT, R12, RZ, PT ;  /* 0x000000ff0c00720c */ /* 0x000fe20003f66270 */
[----:B------:R-:W-:Y:S01]  /*1520*/  IMAD R39, R39, UR4, RZ ;  /* 0x0000000427277c24 */ /* 0x000fe2000f8e02ff */
[----:B------:R-:W-:Y:S01]  /*1530*/  ISETP.GE.AND P2, PT, R10, RZ, PT ;  /* 0x000000ff0a00720c */ /* 0x000fe20003f46270 */
[----:B------:R-:W-:Y:S01]  /*1540*/  @!P1 IMAD.MOV R23, RZ, RZ, -R23 ;  /* 0x000000ffff179224 */ /* 0x000fe200078e0a17 */
[----:B------:R-:W-:Y:S01]  /*1550*/  ISETP.GE.AND P1, PT, R9, RZ, PT ;  /* 0x000000ff0900720c */ /* 0x000fe20003f26270 */
[----:B------:R-:W-:Y:S01]  /*1560*/  @!P5 IMAD.MOV R24, RZ, RZ, -R24 ;  /* 0x000000ffff18d224 */ /* 0x000fe200078e0a18 */
[----:B------:R-:W-:Y:S01]  /*1570*/  ISETP.GE.AND P5, PT, R8, RZ, PT ;  /* 0x000000ff0800720c */ /* 0x000fe20003fa6270 */
[----:B------:R-:W-:Y:S01]  /*1580*/  ULDC UR4, c[0x0][0x240] ;  /* 0x0000900000047ab9 */ /* 0x000fe20000000800 */
[----:B------:R-:W-:Y:S01]  /*1590*/  LOP3.LUT R46, R66, 0x1c, RZ, 0xfc, !PT ;  /* 0x0000001c422e7812 */ /* 0x000fe200078efcff */
[----:B------:R-:W-:Y:S01]  /*15a0*/  @!P4 IMAD.MOV R25, RZ, RZ, -R25 ;  /* 0x000000ffff19c224 */ /* 0x000fe200078e0a19 */
[----:B------:R-:W-:Y:S01]  /*15b0*/  ISETP.GE.AND P4, PT, R7, RZ, PT ;  /* 0x000000ff0700720c */ /* 0x000fe20003f86270 */
        /* <DEDUP_REMOVED lines=10> */
[----:B------:R-:W-:Y:S01]  /*1660*/  IMAD R47, R47, R60, RZ ;  /* 0x0000003c2f2f7224 */ /* 0x000fe200078e02ff */
[----:B------:R-:W-:Y:S01]  /*1670*/  LOP3.LUT R41, R66, 0x12, RZ, 0xfc, !PT ;  /* 0x0000001242297812 */ /* 0x000fe200078efcff */
[----:B------:R-:W-:Y:S01]  /*1680*/  @!P4 IMAD.MOV R33, RZ, RZ, -R33 ;  /* 0x000000ffff21c224 */ /* 0x000fe200078e0a21 */
[----:B------:R-:W-:Y:S01]  /*1690*/  ISETP.NE.AND P4, PT, R29, RZ, PT ;  /* 0x000000ff1d00720c */ /* 0x000fe20003f85270 */
[----:B------:R-:W-:Y:S01]  /*16a0*/  @!P0 IMAD.MOV R35, RZ, RZ, -R35 ;  /* 0x000000ffff238224 */ /* 0x000fe200078e0a23 */
[----:B------:R-:W-:Y:S01]  /*16b0*/  LEA R74, P0, R39, UR6, 0x1 ;  /* 0x00000006274a7c11 */ /* 0x000fe2000f8008ff */
[----:B------:R-:W-:Y:S01]  /*16c0*/  @!P3 IMAD.MOV R34, RZ, RZ, -R34 ;  /* 0x000000ffff22b224 */ /* 0x000fe200078e0a22 */
[C---:B------:R-:W-:Y:S01]  /*16d0*/  SEL R20, R21.reuse, R20, !P4 ;  /* 0x0000001415147207 */ /* 0x040fe20006000000 */
[----:B------:R-:W-:Y:S01]  /*16e0*/  @!P2 IMAD.MOV R36, RZ, RZ, -R36 ;  /* 0x000000ffff24a224 */ /* 0x000fe200078e0a24 */
[C---:B------:R-:W-:Y:S01]  /*16f0*/  SEL R22, R21.reuse, R22, !P4 ;  /* 0x0000001615167207 */ /* 0x040fe20006000000 */
[----:B------:R-:W-:Y:S01]  /*1700*/  @!P1 IMAD.MOV R37, RZ, RZ, -R37 ;  /* 0x000000ffff259224 */ /* 0x000fe200078e0a25 */
[C---:B------:R-:W-:Y:S01]  /*1710*/  SEL R23, R21.reuse, R23, !P4 ;  /* 0x0000001715177207 */ /* 0x040fe20006000000 */
[----:B------:R-:W-:Y:S01]  /*1720*/  @!P5 IMAD.MOV R38, RZ, RZ, -R38 ;  /* 0x000000ffff26d224 */ /* 0x000fe200078e0a26 */
[C---:B------:R-:W-:Y:S01]  /*1730*/  SEL R24, R21.reuse, R24, !P4 ;  /* 0x0000001815187207 */ /* 0x040fe20006000000 */
[----:B------:R-:W-:Y:S01]  /*1740*/  IMAD R20, R20, UR4, RZ ;  /* 0x0000000414147c24 */ /* 0x000fe2000f8e02ff */
[C---:B------:R-:W-:Y:S01]  /*1750*/  SEL R25, R21.reuse, R25, !P4 ;  /* 0x0000001915197207 */ /* 0x040fe20006000000 */
[----:B------:R-:W-:Y:S01]  /*1760*/  IMAD R22, R22, UR4, RZ ;  /* 0x0000000416167c24 */ /* 0x000fe2000f8e02ff */
[----:B------:R-:W-:Y:S01]  /*1770*/  SEL R26, R21, R26, !P4 ;  /* 0x0000001a151a7207 */ /* 0x000fe20006000000 */
[----:B------:R-:W-:Y:S01]  /*1780*/  IMAD R23, R23, UR4, RZ ;  /* 0x0000000417177c24 */ /* 0x000fe2000f8e02ff */
[C---:B------:R-:W-:Y:S01]  /*1790*/  SEL R27, R21.reuse, R27, !P4 ;  /* 0x0000001b151b7207 */ /* 0x040fe20006000000 */
[----:B------:R-:W-:Y:S01]  /*17a0*/  IMAD R24, R24, UR4, RZ ;  /* 0x0000000418187c24 */ /* 0x000fe2000f8e02ff */
[----:B------:R-:W-:Y:S01]  /*17b0*/  SEL R30, R21, R30, !P4 ;  /* 0x0000001e151e7207 */ /* 0x000fe20006000000 */
[----:B------:R-:W-:Y:S01]  /*17c0*/  IMAD R25, R25, UR4, RZ ;  /* 0x0000000419197c24 */ /* 0x000fe2000f8e02ff */
[----:B------:R-:W-:Y:S01]  /*17d0*/  SEL R31, R21, R31, !P4 ;  /* 0x0000001f151f7207 */ /* 0x000fe20006000000 */
[----:B------:R-:W-:Y:S01]  /*17e0*/  IMAD R26, R26, UR4, RZ ;  /* 0x000000041a1a7c24 */ /* 0x000fe2000f8e02ff */
[----:B------:R-:W-:Y:S01]  /*17f0*/  LEA.HI.X.SX32 R75, R39, UR7, 0x1, P0 ;  /* 0x00000007274b7c11 */ /* 0x000fe200080f0eff */
[----:B------:R-:W-:Y:S01]  /*1800*/  ULDC.64 UR6, c[0x0][0x218] ;  /* 0x0000860000067ab9 */ /* 0x000fe20000000a00 */
[----:B------:R-:W-:Y:S01]  /*1810*/  SEL R32, R21, R32, !P4 ;  /* 0x0000002015207207 */ /* 0x000fe20006000000 */
        /* <DEDUP_REMOVED lines=13> */
[----:B------:R-:W-:Y:S01]  /*18f0*/  LEA R108, P2, R20, UR6, 0x1 ;  /* 0x00000006146c7c11 */ /* 0x000fe2000f8408ff */
[----:B------:R-:W-:Y:S01]  /*1900*/  IMAD R36, R36, UR4, RZ ;  /* 0x0000000424247c24 */ /* 0x000fe2000f8e02ff */
[----:B------:R-:W-:Y:S01]  /*1910*/  LEA R106, P1, R22, UR6, 0x1 ;  /* 0x00000006166a7c11 */ /* 0x000fe2000f8208ff */
[----:B------:R-:W-:Y:S01]  /*1920*/  IMAD R37, R37, UR4, RZ ;  /* 0x0000000425257c24 */ /* 0x000fe2000f8e02ff */
[----:B------:R-:W-:Y:S01]  /*1930*/  LEA.HI.X.SX32 R109, R20, UR7, 0x1, P2 ;  /* 0x00000007146d7c11 */ /* 0x000fe200090f0eff */
[----:B------:R-:W-:Y:S01]  /*1940*/  IMAD R21, R21, UR4, RZ ;  /* 0x0000000415157c24 */ /* 0x000fe2000f8e02ff */
[----:B------:R-:W-:Y:S01]  /*1950*/  LEA.HI.X.SX32 R107, R22, UR7, 0x1, P1 ;  /* 0x00000007166b7c11 */ /* 0x000fe200088f0eff */
[----:B------:R-:W-:Y:S01]  /*1960*/  UMOV UR4, URZ ;  /* 0x0000003f00047c82 */ /* 0x000fe20008000000 */
[----:B------:R-:W-:Y:S01]  /*1970*/  LEA R104, P0, R23, UR6, 0x1 ;  /* 0x0000000617687c11 */ /* 0x000fe2000f8008ff */
[----:B------:R-:W-:Y:S01]  /*1980*/  UIADD3.X UR9, UR4, 0x40000040, URZ, UP0, !UPT ;  /* 0x4000004004097890 */ /* 0x000fe200087fe43f */
[----:B------:R-:W-:Y:S01]  /*1990*/  LEA R102, P4, R24, UR6, 0x1 ;  /* 0x0000000618667c11 */ /* 0x000fe2000f8808ff */
[-C--:B------:R-:W-:Y:S01]  /*19a0*/  IMAD R46, R46, R60.reuse, RZ ;  /* 0x0000003c2e2e7224 */ /* 0x080fe200078e02ff */
        /* <DEDUP_REMOVED lines=10> */
[----:B------:R-:W-:Y:S01]  /*1a50*/  LEA.HI.X.SX32 R105, R23, UR7, 0x1, P0 ;  /* 0x0000000717697c11 */ /* 0x000fe200080f0eff */
        /* <DEDUP_REMOVED lines=13> */
[----:B------:R-:W-:Y:S01]  /*1b30*/  LEA R96, P0, R32, UR6, 0x1 ;  /* 0x0000000620607c11 */ /* 0x000fe2000f8008ff */
[----:B------:R-:W-:Y:S01]  /*1b40*/  IMAD R61, R61, R60, RZ ;  /* 0x0000003c3d3d7224 */ /* 0x000fe200078e02ff */
[----:B------:R-:W-:Y:S01]  /*1b50*/  LEA R90, P4, R33, UR6, 0x1 ;  /* 0x00000006215a7c11 */ /* 0x000fe2000f8808ff */
[----:B---3--:R-:W-:Y:S01]  /*1b60*/  IMAD R59, R59, R58, RZ ;  /* 0x0000003a3b3b7224 */ /* 0x008fe200078e02ff */
[----:B------:R-:W-:-:S02]  /*1b70*/  LEA R116, P6, R34, UR6, 0x1 ;  /* 0x0000000622747c11 */ /* 0x000fc4000f8c08ff */
[----:B------:R-:W-:Y:S02]  /*1b80*/  CS2R R24, SRZ ;  /* 0x0000000000187805 */ /* 0x000fe4000001ff00 */
[----:B------:R-:W-:Y:S02]  /*1b90*/  LEA R114, P5, R35, UR6, 0x1 ;  /* 0x0000000623727c11 */ /* 0x000fe4000f8a08ff */
[----:B------:R-:W-:Y:S02]  /*1ba0*/  CS2R R26, SRZ ;  /* 0x00000000001a7805 */ /* 0x000fe4000001ff00 */
[----:B------:R-:W-:Y:S02]  /*1bb0*/  LEA R92, P3, R36, UR6, 0x1 ;  /* 0x00000006245c7c11 */ /* 0x000fe4000f8608ff */
[----:B------:R-:W-:Y:S02]  /*1bc0*/  CS2R R28, SRZ ;  /* 0x00000000001c7805 */ /* 0x000fe4000001ff00 */
[----:B------:R-:W-:-:S02]  /*1bd0*/  LEA R120, P2, R37, UR6, 0x1 ;  /* 0x0000000625787c11 */ /* 0x000fc4000f8408ff */
[----:B------:R-:W-:Y:S02]  /*1be0*/  CS2R R30, SRZ ;  /* 0x00000000001e7805 */ /* 0x000fe4000001ff00 */
[C---:B------:R-:W-:Y:S01]  /*1bf0*/  LEA R118, P1, R21.reuse, UR6, 0x1 ;  /* 0x0000000615767c11 */ /* 0x040fe2000f8208ff */
[----:B------:R-:W-:Y:S01]  /*1c00*/  UIADD3 UR6, UR12, 0x2000, URZ ;  /* 0x000020000c067890 */ /* 0x000fe2000fffe03f */
[C---:B------:R-:W-:Y:S02]  /*1c10*/  LOP3.LUT R20, R66.reuse, 0x28, RZ, 0xfc, !PT ;  /* 0x0000002842147812 */ /* 0x040fe400078efcff */
[----:B------:R-:W-:Y:S02]  /*1c20*/  CS2R R38, SRZ ;  /* 0x0000000000267805 */ /* 0x000fe4000001ff00 */
[----:B------:R-:W-:Y:S01]  /*1c30*/  LEA.HI.X.SX32 R119, R21, UR7, 0x1, P1 ;  /* 0x0000000715777c11 */ /* 0x000fe200088f0eff */
[----:B------:R-:W-:Y:S01]  /*1c40*/  USHF.R.U32.HI UR6, URZ, 0x4, UR6 ;  /* 0x000000043f067899 */ /* 0x000fe20008011606 */
[----:B------:R-:W-:Y:S01]  /*1c50*/  LOP3.LUT R21, R66, 0x30, RZ, 0xfc, !PT ;  /* 0x0000003042157812 */ /* 0x000fe200078efcff */
[-C--:B------:R-:W-:Y:S01]  /*1c60*/  IMAD R20, R20, R60.reuse, RZ ;  /* 0x0000003c14147224 */ /* 0x080fe200078e02ff */
[C---:B------:R-:W-:Y:S01]  /*1c70*/  LOP3.LUT R44, R66.reuse, 0x10, RZ, 0xfc, !PT ;  /* 0x00000010422c7812 */ /* 0x040fe200078efcff */
[----:B------:R-:W-:Y:S01]  /*1c80*/  USGXT.U32 UR6, UR6, 0xe ;  /* 0x0000000e0606789a */ /* 0x000fe20008000000 */
[C---:B------:R-:W-:Y:S01]  /*1c90*/  LOP3.LUT R22, R66.reuse, 0xc, RZ, 0xfc, !PT ;  /* 0x0000000c42167812 */ /* 0x040fe200078efcff */
[-C--:B------:R-:W-:Y:S01]  /*1ca0*/  IMAD R21, R21, R60.reuse, RZ ;  /* 0x0000003c15157224 */ /* 0x080fe200078e02ff */
[----:B------:R-:W-:Y:S01]  /*1cb0*/  LOP3.LUT R23, R66, 0xa, RZ, 0xfc, !PT ;  /* 0x0000000a42177812 */ /* 0x000fe200078efcff */
[----:B------:R-:W-:Y:S01]  /*1cc0*/  UIADD3 UR10, UP0, UR6, 0x2, URZ ;  /* 0x00000002060a7890 */ /* 0x000fe2000ff1e03f */
[----:B------:R-:W-:Y:S01]  /*1cd0*/  LEA.HI.X.SX32 R97, R32, UR7, 0x1, P0 ;  /* 0x0000000720617c11 */ /* 0x000fe200080f0eff */
[-C--:B------:R-:W-:Y:S01]  /*1ce0*/  IMAD R44, R44, R60.reuse, RZ ;  /* 0x0000003c2c2c7224 */ /* 0x080fe200078e02ff */
[----:B------:R-:W-:Y:S01]  /*1cf0*/  LEA.HI.X.SX32 R91, R33, UR7, 0x1, P4 ;  /* 0x00000007215b7c11 */ /* 0x000fe2000a0f0eff */
[-C--:B------:R-:W-:Y:S01]  /*1d00*/  IMAD R22, R22, R60.reuse, RZ ;  /* 0x0000003c16167224 */ /* 0x080fe200078e02ff */
[----:B------:R-:W-:Y:S01]  /*1d10*/  LEA.HI.X.SX32 R117, R34, UR7, 0x1, P6 ;  /* 0x0000000722757c11 */ /* 0x000fe2000b0f0eff */
[-C--:B------:R-:W-:Y:S01]  /*1d20*/  IMAD R23, R23, R60.reuse, RZ ;  /* 0x0000003c17177224 */ /* 0x080fe200078e02ff */
[----:B------:R-:W-:Y:S01]  /*1d30*/  LEA.HI.X.SX32 R115, R35, UR7, 0x1, P5 ;  /* 0x0000000723737c11 */ /* 0x000fe2000a8f0eff */
[----:B------:R-:W-:Y:S01]  /*1d40*/  IMAD R66, R66, R60, RZ ;  /* 0x0000003c42427224 */ /* 0x000fe200078e02ff */
[----:B------:R-:W-:Y:S01]  /*1d50*/  LEA.HI.X.SX32 R93, R36, UR7, 0x1, P3 ;  /* 0x00000007245d7c11 */ /* 0x000fe200098f0eff */
[----:B------:R-:W-:Y:S01]  /*1d60*/  UIADD3.X UR11, UR5, 0x40000040, URZ, UP0, !UPT ;  /* 0x40000040050b7890 */ /* 0x000fe200087fe43f */
[----:B------:R-:W-:-:S02]  /*1d70*/  LEA.HI.X.SX32 R145, R37, UR7, 0x1, P2 ;  /* 0x0000000725917c11 */ /* 0x000fc400090f0eff */
[----:B------:R-:W-:Y:S02]  /*1d80*/  CS2R R32, SRZ ;  /* 0x0000000000207805 */ /* 0x000fe4000001ff00 */
[----:B------:R-:W-:Y:S02]  /*1d90*/  CS2R R34, SRZ ;  /* 0x0000000000227805 */ /* 0x000fe4000001ff00 */
[----:B------:R-:W-:Y:S01]  /*1da0*/  CS2R R36, SRZ ;  /* 0x0000000000247805 */ /* 0x000fe2000001ff00 */
[----:B------:R-:W-:Y:S01]  /*1db0*/  IMAD.SHL.U32 R60, R60, 0x40, RZ ;  /* 0x000000403c3c7824 */ /* 0x000fe200078e00ff */
[----:B------:R-:W-:Y:S01]  /*1dc0*/  SHF.R.S32.HI R52, RZ, 0x6, R52 ;  /* 0x00000006ff347819 */ /* 0x000fe20000011434 */
[----:B------:R-:W-:Y:S01]  /*1dd0*/  IMAD.SHL.U32 R58, R58, 0x40, RZ ;  /* 0x000000403a3a7824 */ /* 0x000fe200078e00ff */
[C---:B------:R-:W-:Y:S01]  /*1de0*/  LOP3.LUT R57, R19.reuse, 0x20, RZ, 0x3c, !PT ;  /* 0x0000002013397812 */ /* 0x040fe200078e3cff */
[----:B------:R-:W-:Y:S01]  /*1df0*/  UIADD3.64 UR16, UR8, 0x80, URZ ;  /* 0x0000008008107897 */ /* 0x000fe2000fffe03f */
[C---:B------:R-:W-:Y:S01]  /*1e00*/  LOP3.LUT R56, R19.reuse, 0x40, RZ, 0x3c, !PT ;  /* 0x0000004013387812 */ /* 0x040fe200078e3cff */
[----:B------:R-:W-:Y:S01]  /*1e10*/  UIADD3.64 UR20, UR8, 0x100, URZ ;  /* 0x0000010008147897 */ /* 0x000fe2000fffe03f */
[----:B------:R-:W-:Y:S01]  /*1e20*/  LOP3.LUT R55, R19, 0x60, RZ, 0x3c, !PT ;  /* 0x0000006013377812 */ /* 0x000fe200078e3cff */
[----:B------:R-:W-:-:S02]  /*1e30*/  UIADD3.64 UR18, UR10, 0x2, URZ ;  /* 0x000000020a127897 */ /* 0x000fc4000fffe03f */
[----:B------:R-:W-:-:S12]  /*1e40*/  UIADD3.64 UR22, UR10, 0x4, URZ ;  /* 0x000000040a167897 */ /* 0x000fd8000fffe03f */
.L_x_1:
[----:B------:R-:W-:Y:S01]  /*1e50*/  LEA.HI R40, R0, 0xe, RZ, 0x1a ;  /* 0x0000000e00287811 */ /* 0x000fe200078fd0ff */
[----:B------:R-:W-:Y:S01]  /*1e60*/  IMAD.WIDE R82, R61, 0x2, R74 ;  /* 0x000000023d527825 */ /* 0x000fe200078e024a */
[----:B------:R-:W-:Y:S02]  /*1e70*/  SHF.R.U32.HI R86, RZ, 0x6, R0 ;  /* 0x00000006ff567819 */ /* 0x000fe40000011600 */
[----:B------:R-:W-:Y:S01]  /*1e80*/  ISETP.GE.AND P2, PT, R40, UR14, PT ;  /* 0x0000000e28007c0c */ /* 0x000fe2000bf46270 */
[----:B------:R-:W-:Y:S01]  /*1e90*/  IMAD.WIDE R84, R62, 0x2, R74 ;  /* 0x000000023e547825 */ /* 0x000fe200078e024a */
[C---:B------:R-:W-:Y:S02]  /*1ea0*/  LEA.HI R40, R0.reuse, 0x3e, RZ, 0x1a ;  /* 0x0000003e00287811 */ /* 0x040fe400078fd0ff */
[C---:B------:R-:W-:Y:S02]  /*1eb0*/  LEA.HI R76, R0.reuse, 0x1e, RZ, 0x1a ;  /* 0x0000001e004c7811 */ /* 0x040fe400078fd0ff */
[----:B------:R-:W-:-:S02]  /*1ec0*/  LEA.HI R77, R0, 0x2e, RZ, 0x1a ;  /* 0x0000002e004d7811 */ /* 0x000fc400078fd0ff */
[----:B------:R-:W-:Y:S02]  /*1ed0*/  ISETP.GE.AND P5, PT, R40, UR14, PT ;  /* 0x0000000e28007c0c */ /* 0x000fe4000bfa6270 */
[----:B------:R-:W-:Y:S02]  /*1ee0*/  SGXT.U32 R86, R86, 0x1 ;  /* 0x000000015656781a */ /* 0x000fe40000000000 */
[----:B------:R-:W-:Y:S02]  /*1ef0*/  ISETP.GE.AND P3, PT, R76, UR14, PT ;  /* 0x0000000e4c007c0c */ /* 0x000fe4000bf66270 */
[----:B------:R-:W-:Y:S02]  /*1f00*/  PRMT R138, RZ, 0x7610, R138 ;  /* 0x00007610ff8a7816 */ /* 0x000fe4000000008a */
[----:B------:R-:W-:Y:S02]  /*1f10*/  ISETP.GE.AND P4, PT, R77, UR14, PT ;  /* 0x0000000e4d007c0c */ /* 0x000fe4000bf86270 */
[----:B------:R-:W-:-:S02]  /*1f20*/  LOP3.LUT R40, R86, 0x2, RZ, 0xfc, !PT ;  /* 0x0000000256287812 */ /* 0x000fc400078efcff */
[----:B------:R-:W-:Y:S01]  /*1f30*/  LOP3.LUT R78, R0, 0x3f, RZ, 0xc0, !PT ;  /* 0x0000003f004e7812 */ /* 0x000fe200078ec0ff */
[----:B------:R0:W2:Y:S01]  /*1f40*/  @!P2 LDG.E.U16 R138, desc[UR24][R82.64] ;  /* 0x00000018528aa981 */ /* 0x0000a2000c1e1500 */
[----:B------:R-:W-:Y:S01]  /*1f50*/  ISETP.GE.AND P1, PT, R86, UR14, PT ;  /* 0x0000000e56007c0c */ /* 0x000fe2000bf26270 */
[----:B------:R-:W-:Y:S01]  /*1f60*/  IMAD.WIDE R80, R64, 0x2, R74 ;  /* 0x0000000240507825 */ /* 0x000fe200078e024a */
[----:B------:R-:W-:Y:S02]  /*1f70*/  PRMT R126, RZ, 0x7610, R126 ;  /* 0x00007610ff7e7816 */ /* 0x000fe4000000007e */
[----:B------:R-:W-:Y:S02]  /*1f80*/  PRMT R134, RZ, 0x7610, R134 ;  /* 0x00007610ff867816 */ /* 0x000fe40000000086 */
[----:B------:R-:W-:Y:S02]  /*1f90*/  ISETP.GE.AND P2, PT, R40, UR14, PT ;  /* 0x0000000e28007c0c */ /* 0x000fe4000bf46270 */
[----:B------:R-:W-:Y:S01]  /*1fa0*/  ISETP.GE.AND P0, PT, R78, UR14, PT ;  /* 0x0000000e4e007c0c */ /* 0x000fe2000bf06270 */
[----:B------:R-:W-:Y:S01]  /*1fb0*/  IMAD.WIDE R78, R63, 0x2, R74 ;  /* 0x000000023f4e7825 */ /* 0x000fe200078e024a */
[----:B------:R-:W-:Y:S01]  /*1fc0*/  PRMT R130, RZ, 0x7610, R130 ;  /* 0x00007610ff827816 */ /* 0x000fe20000000082 */
[----:B------:R-:W3:Y:S01]  /*1fd0*/  @!P5 LDG.E.U16 R126, desc[UR24][R80.64] ;  /* 0x00000018507ed981 */ /* 0x000ee2000c1e1500 */
[----:B------:R-:W-:-:S02]  /*1fe0*/  LOP3.LUT R87, R86, 0x4, RZ, 0xfc, !PT ;  /* 0x0000000456577812 */ /* 0x000fc400078efcff */
[----:B0-----:R-:W-:Y:S01]  /*1ff0*/  LOP3.LUT R82, R86, 0xa, RZ, 0xfc, !PT ;  /* 0x0000000a56527812 */ /* 0x001fe200078efcff */
[----:B------:R-:W4:Y:S01]  /*2000*/  @!P3 LDG.E.U16 R134, desc[UR24][R84.64] ;  /* 0x000000185486b981 */ /* 0x000f22000c1e1500 */
[----:B------:R-:W-:Y:S01]  /*2010*/  PRMT R110, RZ, 0x7610, R110 ;  /* 0x00007610ff6e7816 */ /* 0x000fe2000000006e */
[----:B------:R-:W-:Y:S01]  /*2020*/  IMAD.WIDE R76, R66, 0x2, R74 ;  /* 0x00000002424c7825 */ /* 0x000fe200078e024a */
[----:B------:R-:W-:Y:S01]  /*2030*/  ISETP.GE.AND P5, PT, R87, UR14, PT ;  /* 0x0000000e57007c0c */ /* 0x000fe2000bfa6270 */
[----:B------:R0:W5:Y:S01]  /*2040*/  @!P4 LDG.E.U16 R130, desc[UR24][R78.64] ;  /* 0x000000184e82c981 */ /* 0x000162000c1e1500 */
[----:B------:R-:W-:Y:S02]  /*2050*/  LOP3.LUT R88, R86, 0x6, RZ, 0xfc, !PT ;  /* 0x0000000656587812 */ /* 0x000fe400078efcff */
[----:B------:R-:W-:Y:S01]  /*2060*/  PRMT R156, RZ, 0x7610, R156 ;  /* 0x00007610ff9c7816 */ /* 0x000fe2000000009c */
[----:B------:R-:W2:Y:S01]  /*2070*/  @!P1 LDG.E.U16 R110, desc[UR24][R76.64] ;  /* 0x000000184c6e9981 */ /* 0x000ea2000c1e1500 */
[----:B------:R-:W-:-:S02]  /*2080*/  ISETP.GE.AND P3, PT, R82, UR14, PT ;  /* 0x0000000e52007c0c */ /* 0x000fc4000bf66270 */
[----:B------:R-:W-:Y:S01]  /*2090*/  LOP3.LUT R40, R86, 0x8, RZ, 0xfc, !PT ;  /* 0x0000000856287812 */ /* 0x000fe200078efcff */
[--C-:B0-----:R-:W-:Y:S01]  /*20a0*/  IMAD.WIDE R78, R65, 0x2, R74.reuse ;  /* 0x00000002414e7825 */ /* 0x101fe200078e024a */
[----:B------:R-:W-:Y:S02]  /*20b0*/  ISETP.GE.AND P4, PT, R88, UR14, PT ;  /* 0x0000000e58007c0c */ /* 0x000fe4000bf86270 */
[----:B------:R-:W-:Y:S01]  /*20c0*/  LOP3.LUT R83, R86, 0xc, RZ, 0xfc, !PT ;  /* 0x0000000c56537812 */ /* 0x000fe200078efcff */
[----:B------:R-:W-:Y:S01]  /*20d0*/  IMAD.WIDE R80, R67, 0x2, R74 ;  /* 0x0000000243507825 */ /* 0x000fe200078e024a */
[----:B------:R-:W-:Y:S01]  /*20e0*/  PRMT R133, RZ, 0x7610, R133 ;  /* 0x00007610ff857816 */ /* 0x000fe20000000085 */
[----:B------:R0:W3:Y:S01]  /*20f0*/  @!P2 LDG.E.U16 R156, desc[UR24][R78.64] ;  /* 0x000000184e9ca981 */ /* 0x0000e2000c1e1500 */
[----:B------:R-:W-:Y:S02]  /*2100*/  ISETP.GE.AND P1, PT, R40, UR14, PT ;  /* 0x0000000e28007c0c */ /* 0x000fe4000bf26270 */
[----:B------:R-:W-:-:S02]  /*2110*/  ISETP.GE.AND P2, PT, R83, UR14, PT ;  /* 0x0000000e53007c0c */ /* 0x000fc4000bf46270 */
[----:B------:R-:W-:Y:S01]  /*2120*/  PRMT R154, RZ, 0x7610, R154 ;  /* 0x00007610ff9a7816 */ /* 0x000fe2000000009a */
[----:B------:R1:W4:Y:S01]  /*2130*/  @!P5 LDG.E.U16 R133, desc[UR24][R80.64] ;  /* 0x000000185085d981 */ /* 0x000322000c1e1500 */
[C---:B------:R-:W-:Y:S01]  /*2140*/  LOP3.LUT R82, R86.reuse, 0x10, RZ, 0xfc, !PT ;  /* 0x0000001056527812 */ /* 0x040fe200078efcff */
[----:B0-----:R-:W-:Y:S01]  /*2150*/  IMAD.WIDE R78, R23, 0x2, R74 ;  /* 0x00000002174e7825 */ /* 0x001fe200078e024a */
[----:B------:R-:W-:Y:S02]  /*2160*/  PRMT R140, RZ, 0x7610, R140 ;  /* 0x00007610ff8c7816 */ /* 0x000fe4000000008c */
[----:B------:R-:W-:Y:S01]  /*2170*/  LOP3.LUT R87, R86, 0x14, RZ, 0xfc, !PT ;  /* 0x0000001456577812 */ /* 0x000fe200078efcff */
[----:B------:R-:W-:Y:S01]  /*2180*/  IMAD.WIDE R76, R68, 0x2, R74 ;  /* 0x00000002444c7825 */ /* 0x000fe200078e024a */
[----:B------:R-:W-:Y:S01]  /*2190*/  PRMT R40, RZ, 0x7610, R40 ;  /* 0x00007610ff287816 */ /* 0x000fe20000000028 */
[----:B------:R-:W5:Y:S01]  /*21a0*/  @!P3 LDG.E.U16 R154, desc[UR24][R78.64] ;  /* 0x000000184e9ab981 */ /* 0x000f62000c1e1500 */
[----:B------:R-:W-:Y:S01]  /*21b0*/  ISETP.GE.AND P5, PT, R82, UR14, PT ;  /* 0x0000000e52007c0c */ /* 0x000fe2000bfa6270 */
[----:B------:R-:W-:Y:S01]  /*21c0*/  IMAD.WIDE R84, R69, 0x2, R74 ;  /* 0x0000000245547825 */ /* 0x000fe200078e024a */
[----:B------:R-:W-:Y:S01]  /*21d0*/  PRMT R131, RZ, 0x7610, R131 ;  /* 0x00007610ff837816 */ /* 0x000fe20000000083 */
[----:B------:R0:W4:Y:S01]  /*21e0*/  @!P4 LDG.E.U16 R140, desc[UR24][R76.64] ;  /* 0x000000184c8cc981 */ /* 0x000122000c1e1500 */
[----:B------:R-:W-:Y:S01]  /*21f0*/  ISETP.GE.AND P3, PT, R87, UR14, PT ;  /* 0x0000000e57007c0c */ /* 0x000fe2000bf66270 */
[----:B-1----:R-:W-:Y:S01]  /*2200*/  IMAD.WIDE R80, R22, 0x2, R74 ;  /* 0x0000000216507825 */ /* 0x002fe200078e024a */
[C---:B------:R-:W-:Y:S01]  /*2210*/  LOP3.LUT R83, R86.reuse, 0x12, RZ, 0xfc, !PT ;  /* 0x0000001256537812 */ /* 0x040fe200078efcff */
[----:B------:R1:W3:Y:S01]  /*2220*/  @!P1 LDG.E.U16 R40, desc[UR24][R84.64] ;  /* 0x0000001854289981 */ /* 0x0002e2000c1e1500 */
[----:B------:R-:W-:-:S02]  /*2230*/  LOP3.LUT R82, R86, 0x28, RZ, 0xfc, !PT ;  /* 0x0000002856527812 */ /* 0x000fc400078efcff */
[----:B------:R-:W-:Y:S01]  /*2240*/  ISETP.GE.AND P4, PT, R83, UR14, PT ;  /* 0x0000000e53007c0c */ /* 0x000fe2000bf86270 */
[----:B------:R1:W4:Y:S01]  /*2250*/  @!P2 LDG.E.U16 R131, desc[UR24][R80.64] ;  /* 0x000000185083a981 */ /* 0x000322000c1e1500 */
[----:B0-----:R-:W-:Y:S02]  /*2260*/  LOP3.LUT R76, R86, 0x16, RZ, 0xfc, !PT ;  /* 0x00000016564c7812 */ /* 0x001fe400078efcff */
[----:B------:R-:W-:Y:S01]  /*2270*/  ISETP.GE.AND P1, PT, R82, UR14, PT ;  /* 0x0000000e52007c0c */ /* 0x000fe2000bf26270 */
[----:B------:R-:W-:Y:S01]  /*2280*/  IMAD.WIDE R82, R44, 0x2, R74 ;  /* 0x000000022c527825 */ /* 0x000fe200078e024a */
[----:B------:R-:W-:Y:S02]  /*2290*/  PRMT R137, RZ, 0x7610, R137 ;  /* 0x00007610ff897816 */ /* 0x000fe40000000089 */
[----:B------:R-:W-:Y:S01]  /*22a0*/  ISETP.GE.AND P2, PT, R76, UR14, PT ;  /* 0x0000000e4c007c0c */ /* 0x000fe2000bf46270 */
[----:B-1----:R-:W-:Y:S01]  /*22b0*/  IMAD.WIDE R84, R42, 0x2, R74 ;  /* 0x000000022a547825 */ /* 0x002fe200078e024a */
[----:B------:R-:W-:-:S02]  /*22c0*/  PRMT R129, RZ, 0x7610, R129 ;  /* 0x00007610ff817816 */ /* 0x000fc40000000081 */
[C---:B------:R-:W-:Y:S01]  /*22d0*/  LOP3.LUT R87, R86.reuse, 0x18, RZ, 0xfc, !PT ;  /* 0x0000001856577812 */ /* 0x040fe200078efcff */
[----:B------:R-:W5:Y:S01]  /*22e0*/  @!P5 LDG.E.U16 R137, desc[UR24][R82.64] ;  /* 0x000000185289d981 */ /* 0x000f62000c1e1500 */
[----:B------:R-:W-:Y:S01]  /*22f0*/  LOP3.LUT R78, R86, 0x1c, RZ, 0xfc, !PT ;  /* 0x0000001c564e7812 */ /* 0x000fe200078efcff */
[----:B------:R-:W-:Y:S01]  /*2300*/  IMAD.WIDE R76, R41, 0x2, R74 ;  /* 0x00000002294c7825 */ /* 0x000fe200078e024a */
[----:B------:R-:W-:Y:S01]  /*2310*/  PRMT R152, RZ, 0x7610, R152 ;  /* 0x00007610ff987816 */ /* 0x000fe20000000098 */
[----:B------:R-:W4:Y:S01]  /*2320*/  @!P3 LDG.E.U16 R129, desc[UR24][R84.64] ;  /* 0x000000185481b981 */ /* 0x000f22000c1e1500 */
[----:B------:R-:W-:Y:S02]  /*2330*/  ISETP.GE.AND P5, PT, R87, UR14, PT ;  /* 0x0000000e57007c0c */ /* 0x000fe4000bfa6270 */
[----:B------:R-:W-:Y:S01]  /*2340*/  ISETP.GE.AND P3, PT, R78, UR14, PT ;  /* 0x0000000e4e007c0c */ /* 0x000fe2000bf66270 */
[----:B------:R-:W-:Y:S01]  /*2350*/  IMAD.WIDE R78, R43, 0x2, R74 ;  /* 0x000000022b4e7825 */ /* 0x000fe200078e024a */
[----:B------:R-:W-:Y:S01]  /*2360*/  PRMT R136, RZ, 0x7610, R136 ;  /* 0x00007610ff887816 */ /* 0x000fe20000000088 */
[----:B------:R0:W4:Y:S01]  /*2370*/  @!P4 LDG.E.U16 R152, desc[UR24][R76.64] ;  /* 0x000000184c98c981 */ /* 0x000122000c1e1500 */
[----:B------:R-:W-:-:S02]  /*2380*/  LOP3.LUT R88, R86, 0x1a, RZ, 0xfc, !PT ;  /* 0x0000001a56587812 */ /* 0x000fc400078efcff */
[----:B------:R-:W-:Y:S01]  /*2390*/  LOP3.LUT R87, R86, 0x20, RZ, 0xfc, !PT ;  /* 0x0000002056577812 */ /* 0x000fe200078efcff */
[----:B------:R-:W-:Y:S01]  /*23a0*/  IMAD.WIDE R80, R48, 0x2, R74 ;  /* 0x0000000230507825 */ /* 0x000fe200078e024a */
[----:B------:R-:W-:Y:S01]  /*23b0*/  ISETP.GE.AND P4, PT, R88, UR14, PT ;  /* 0x0000000e58007c0c */ /* 0x000fe2000bf86270 */
[----:B------:R1:W4:Y:S01]  /*23c0*/  @!P2 LDG.E.U16 R136, desc[UR24][R78.64] ;  /* 0x000000184e88a981 */ /* 0x000322000c1e1500 */
[----:B------:R-:W-:Y:S02]  /*23d0*/  PRMT R135, RZ, 0x7610, R135 ;  /* 0x00007610ff877816 */ /* 0x000fe40000000087 */
[----:B------:R-:W-:Y:S02]  /*23e0*/  ISETP.GE.AND P2, PT, R87, UR14, PT ;  /* 0x0000000e57007c0c */ /* 0x000fe4000bf46270 */
[----:B0-----:R-:W-:Y:S02]  /*23f0*/  LOP3.LUT R76, R86, 0x22, RZ, 0xfc, !PT ;  /* 0x00000022564c7812 */ /* 0x001fe400078efcff */
[----:B------:R0:W4:Y:S01]  /*2400*/  @!P5 LDG.E.U16 R135, desc[UR24][R80.64] ;  /* 0x000000185087d981 */ /* 0x000122000c1e1500 */
[----:B------:R-:W-:Y:S01]  /*2410*/  PRMT R150, RZ, 0x7610, R150 ;  /* 0x00007610ff967816 */ /* 0x000fe20000000096 */
[----:B------:R-:W-:Y:S01]  /*2420*/  IMAD.WIDE R82, R45, 0x2, R74 ;  /* 0x000000022d527825 */ /* 0x000fe200078e024a */
[----:B------:R-:W-:-:S02]  /*2430*/  ISETP.GE.AND P5, PT, R76, UR14, PT ;  /* 0x0000000e4c007c0c */ /* 0x000fc4000bfa6270 */
[----:B------:R-:W-:Y:S01]  /*2440*/  PRMT R127, RZ, 0x7610, R127 ;  /* 0x00007610ff7f7816 */ /* 0x000fe2000000007f */
[----:B------:R-:W-:Y:S01]  /*2450*/  IMAD.WIDE R76, R46, 0x2, R74 ;  /* 0x000000022e4c7825 */ /* 0x000fe200078e024a */
[----:B------:R-:W-:Y:S01]  /*2460*/  PRMT R164, RZ, 0x7610, R164 ;  /* 0x00007610ffa47816 */ /* 0x000fe200000000a4 */
[----:B------:R0:W4:Y:S01]  /*2470*/  @!P4 LDG.E.U16 R150, desc[UR24][R82.64] ;  /* 0x000000185296c981 */ /* 0x000122000c1e1500 */
[C---:B------:R-:W-:Y:S01]  /*2480*/  LOP3.LUT R87, R86.reuse, 0x24, RZ, 0xfc, !PT ;  /* 0x0000002456577812 */ /* 0x040fe200078efcff */
[----:B------:R-:W-:Y:S01]  /*2490*/  IMAD.WIDE R84, R47, 0x2, R74 ;  /* 0x000000022f547825 */ /* 0x000fe200078e024a */
[C---:B------:R-:W-:Y:S01]  /*24a0*/  LOP3.LUT R88, R86.reuse, 0x26, RZ, 0xfc, !PT ;  /* 0x0000002656587812 */ /* 0x040fe200078efcff */
[----:B------:R0:W4:Y:S01]  /*24b0*/  @!P3 LDG.E.U16 R127, desc[UR24][R76.64] ;  /* 0x000000184c7fb981 */ /* 0x000122000c1e1500 */
[----:B-1----:R-:W-:Y:S02]  /*24c0*/  LOP3.LUT R78, R86, 0x2a, RZ, 0xfc, !PT ;  /* 0x0000002a564e7812 */ /* 0x002fe400078efcff */
[----:B------:R-:W-:Y:S01]  /*24d0*/  ISETP.GE.AND P4, PT, R87, UR14, PT ;  /* 0x0000000e57007c0c */ /* 0x000fe2000bf86270 */
[----:B------:R1:W4:Y:S01]  /*24e0*/  @!P2 LDG.E.U16 R164, desc[UR24][R84.64] ;  /* 0x0000001854a4a981 */ /* 0x000322000c1e1500 */
[----:B------:R-:W-:-:S02]  /*24f0*/  ISETP.GE.AND P3, PT, R88, UR14, PT ;  /* 0x0000000e58007c0c */ /* 0x000fc4000bf66270 */
[----:B------:R-:W-:Y:S01]  /*2500*/  ISETP.GE.AND P2, PT, R78, UR14, PT ;  /* 0x0000000e4e007c0c */ /* 0x000fe2000bf46270 */
[----:B------:R-:W-:Y:S01]  /*2510*/  IMAD.WIDE R78, R51, 0x2, R74 ;  /* 0x00000002334e7825 */ /* 0x000fe200078e024a */
[----:B------:R-:W-:Y:S02]  /*2520*/  PRMT R148, RZ, 0x7610, R148 ;  /* 0x00007610ff947816 */ /* 0x000fe40000000094 */
[----:B------:R-:W-:Y:S01]  /*2530*/  LOP3.LUT R87, R86, 0x2c, RZ, 0xfc, !PT ;  /* 0x0000002c56577812 */ /* 0x000fe200078efcff */
[----:B0-----:R-:W-:Y:S01]  /*2540*/  IMAD.WIDE R80, R49, 0x2, R74 ;  /* 0x0000000231507825 */ /* 0x001fe200078e024a */
[----:B------:R-:W-:Y:S02]  /*2550*/  PRMT R125, RZ, 0x7610, R125 ;  /* 0x00007610ff7d7816 */ /* 0x000fe4000000007d */
[----:B------:R-:W-:Y:S01]  /*2560*/  PRMT R132, RZ, 0x7610, R132 ;  /* 0x00007610ff847816 */ /* 0x000fe20000000084 */
[----:B------:R-:W-:Y:S01]  /*2570*/  IMAD.WIDE R82, R50, 0x2, R74 ;  /* 0x0000000232527825 */ /* 0x000fe200078e024a */
[----:B------:R0:W4:Y:S01]  /*2580*/  @!P5 LDG.E.U16 R148, desc[UR24][R78.64] ;  /* 0x000000184e94d981 */ /* 0x000122000c1e1500 */
[----:B------:R-:W-:-:S02]  /*2590*/  ISETP.GE.AND P5, PT, R87, UR14, PT ;  /* 0x0000000e57007c0c */ /* 0x000fc4000bfa6270 */
[C---:B------:R-:W-:Y:S01]  /*25a0*/  LOP3.LUT R76, R86.reuse, 0x30, RZ, 0xfc, !PT ;  /* 0x00000030564c7812 */ /* 0x040fe200078efcff */
[----:B------:R0:W4:Y:S01]  /*25b0*/  @!P4 LDG.E.U16 R125, desc[UR24][R80.64] ;  /* 0x00000018507dc981 */ /* 0x000122000c1e1500 */
[----:B------:R-:W-:Y:S01]  /*25c0*/  LOP3.LUT R87, R86, 0x32, RZ, 0xfc, !PT ;  /* 0x0000003256577812 */ /* 0x000fe200078efcff */
[----:B-1----:R-:W-:Y:S01]  /*25d0*/  IMAD.WIDE R84, R53, 0x2, R74 ;  /* 0x0000000235547825 */ /* 0x002fe200078e024a */
[----:B------:R-:W-:Y:S01]  /*25e0*/  PRMT R146, RZ, 0x7610, R146 ;  /* 0x00007610ff927816 */ /* 0x000fe20000000092 */
[----:B------:R1:W4:Y:S01]  /*25f0*/  @!P3 LDG.E.U16 R132, desc[UR24][R82.64] ;  /* 0x000000185284b981 */ /* 0x000322000c1e1500 */
[----:B------:R-:W-:Y:S02]  /*2600*/  ISETP.GE.AND P4, PT, R76, UR14, PT ;  /* 0x0000000e4c007c0c */ /* 0x000fe4000bf86270 */
[----:B------:R-:W-:Y:S02]  /*2610*/  ISETP.GE.AND P3, PT, R87, UR14, PT ;  /* 0x0000000e57007c0c */ /* 0x000fe4000bf66270 */
[----:B0-----:R-:W-:Y:S01]  /*2620*/  LOP3.LUT R78, R86, 0x36, RZ, 0xfc, !PT ;  /* 0x00000036564e7812 */ /* 0x001fe200078efcff */
[----:B------:R-:W-:Y:S01]  /*2630*/  IMAD.WIDE R76, R20, 0x2, R74 ;  /* 0x00000002144c7825 */ /* 0x000fe200078e024a */
[----:B------:R-:W-:Y:S01]  /*2640*/  PRMT R162, RZ, 0x7610, R162 ;  /* 0x00007610ffa27816 */ /* 0x000fe200000000a2 */
[----:B------:R0:W4:Y:S01]  /*2650*/  @!P2 LDG.E.U16 R146, desc[UR24][R84.64] ;  /* 0x000000185492a981 */ /* 0x000122000c1e1500 */
[----:B------:R-:W-:Y:S01]  /*2660*/  ISETP.GE.AND P2, PT, R78, UR14, PT ;  /* 0x0000000e4e007c0c */ /* 0x000fe2000bf46270 */
[----:B------:R-:W-:Y:S01]  /*2670*/  IMAD.WIDE R78, R54, 0x2, R74 ;  /* 0x00000002364e7825 */ /* 0x000fe200078e024a */
[----:B------:R-:W-:-:S02]  /*2680*/  PRMT R123, RZ, 0x7610, R123 ;  /* 0x00007610ff7b7816 */ /* 0x000fc4000000007b */
[----:B------:R-:W-:Y:S01]  /*2690*/  PRMT R160, RZ, 0x7610, R160 ;  /* 0x00007610ffa07816 */ /* 0x000fe200000000a0 */
[----:B------:R-:W-:Y:S01]  /*26a0*/  IMAD.WIDE R80, R21, 0x2, R74 ;  /* 0x0000000215507825 */ /* 0x000fe200078e024a */
[----:B------:R-:W-:Y:S01]  /*26b0*/  PRMT R144, RZ, 0x7610, R144 ;  /* 0x00007610ff907816 */ /* 0x000fe20000000090 */
[----:B------:R0:W4:Y:S02]  /*26c0*/  @!P1 LDG.E.U16 R162, desc[UR24][R76.64] ;  /* 0x000000184ca29981 */ /* 0x000124000c1e1500 */
[----:B-1----:R-:W-:Y:S01]  /*26d0*/  IMAD.WIDE R82, R113, 0x2, R74 ;  /* 0x0000000271527825 */ /* 0x002fe200078e024a */
[C---:B------:R-:W-:Y:S01]  /*26e0*/  LOP3.LUT R88, R86.reuse, 0x34, RZ, 0xfc, !PT ;  /* 0x0000003456587812 */ /* 0x040fe200078efcff */
[----:B------:R1:W4:Y:S01]  /*26f0*/  @!P5 LDG.E.U16 R123, desc[UR24][R78.64] ;  /* 0x000000184e7bd981 */ /* 0x000322000c1e1500 */
[C---:B------:R-:W-:Y:S02]  /*2700*/  LOP3.LUT R87, R86.reuse, 0x38, RZ, 0xfc, !PT ;  /* 0x0000003856577812 */ /* 0x040fe400078efcff */
[C---:B0-----:R-:W-:Y:S01]  /*2710*/  LOP3.LUT R84, R86.reuse, 0x3c, RZ, 0xfc, !PT ;  /* 0x0000003c56547812 */ /* 0x041fe200078efcff */
[----:B------:R-:W4:Y:S01]  /*2720*/  @!P4 LDG.E.U16 R160, desc[UR24][R80.64] ;  /* 0x0000001850a0c981 */ /* 0x000f22000c1e1500 */
[----:B------:R-:W-:-:S03]  /*2730*/  LOP3.LUT R76, R86, 0x3a, RZ, 0xfc, !PT ;  /* 0x0000003a564c7812 */ /* 0x000fc600078efcff */
[----:B------:R-:W4:Y:S01]  /*2740*/  @!P3 LDG.E.U16 R144, desc[UR24][R82.64] ;  /* 0x000000185290b981 */ /* 0x000f22000c1e1500 */
[----:B------:R-:W-:Y:S01]  /*2750*/  PRMT R128, RZ, 0x7610, R128 ;  /* 0x00007610ff807816 */ /* 0x000fe20000000080 */
[--C-:B-1----:R-:W-:Y:S01]  /*2760*/  IMAD.WIDE R78, R73, 0x2, R74.reuse ;  /* 0x00000002494e7825 */ /* 0x102fe200078e024a */
[----:B------:R-:W-:Y:S02]  /*2770*/  ISETP.GE.AND P1, PT, R88, UR14, PT ;  /* 0x0000000e58007c0c */ /* 0x000fe4000bf26270 */
[----:B------:R-:W-:Y:S02]  /*2780*/  ISETP.GE.AND P5, PT, R87, UR14, PT ;  /* 0x0000000e57007c0c */ /* 0x000fe4000bfa6270 */
[----:B------:R-:W-:Y:S01]  /*2790*/  ISETP.GE.AND P4, PT, R76, UR14, PT ;  /* 0x0000000e4c007c0c */ /* 0x000fe2000bf86270 */
[----:B------:R0:W4:Y:S01]  /*27a0*/  @!P2 LDG.E.U16 R128, desc[UR24][R78.64] ;  /* 0x000000184e80a981 */ /* 0x000122000c1e1500 */
[----:B------:R-:W-:Y:S01]  /*27b0*/  ISETP.GE.AND P3, PT, R84, UR14, PT ;  /* 0x0000000e54007c0c */ /* 0x000fe2000bf66270 */
[----:B------:R-:W-:Y:S01]  /*27c0*/  IMAD.WIDE R76, R111, 0x2, R74 ;  /* 0x000000026f4c7825 */ /* 0x000fe200078e024a */
[----:B------:R-:W-:-:S02]  /*27d0*/  PRMT R121, RZ, 0x7610, R121 ;  /* 0x00007610ff797816 */ /* 0x000fc40000000079 */
[----:B------:R-:W-:Y:S01]  /*27e0*/  PRMT R158, RZ, 0x7610, R158 ;  /* 0x00007610ff9e7816 */ /* 0x000fe2000000009e */
[----:B------:R-:W-:Y:S01]  /*27f0*/  IMAD.WIDE R86, R72, 0x2, R74 ;  /* 0x0000000248567825 */ /* 0x000fe200078e024a */
[----:B------:R-:W-:Y:S02]  /*2800*/  PRMT R142, RZ, 0x7610, R142 ;  /* 0x00007610ff8e7816 */ /* 0x000fe4000000008e */
[----:B------:R1:W4:Y:S01]  /*2810*/  @!P1 LDG.E.U16 R121, desc[UR24][R76.64] ;  /* 0x000000184c799981 */ /* 0x000322000c1e1500 */
[--C-:B0-----:R-:W-:Y:S01]  /*2820*/  IMAD.MOV.U32 R79, RZ, RZ, R119.reuse ;  /* 0x000000ffff4f7224 */ /* 0x101fe200078e0077 */
[----:B------:R-:W-:Y:S01]  /*2830*/  PRMT R119, RZ, 0x7610, R119 ;  /* 0x00007610ff777816 */ /* 0x000fe20000000077 */
[--C-:B------:R-:W-:Y:S01]  /*2840*/  IMAD.WIDE R88, R71, 0x2, R74.reuse ;  /* 0x0000000247587825 */ /* 0x100fe200078e024a */
[----:B------:R-:W4:Y:S03]  /*2850*/  @!P5 LDG.E.U16 R158, desc[UR24][R86.64] ;  /* 0x00000018569ed981 */ /* 0x000f26000c1e1500 */
[----:B------:R-:W-:Y:S01]  /*2860*/  IMAD.WIDE R80, R70, 0x2, R74 ;  /* 0x0000000246507825 */ /* 0x000fe200078e024a */
[----:B------:R-:W4:Y:S04]  /*2870*/  @!P4 LDG.E.U16 R142, desc[UR24][R88.64] ;  /* 0x00000018588ec981 */ /* 0x000f28000c1e1500 */
[----:B------:R0:W4:Y:S01]  /*2880*/  @!P3 LDG.E.U16 R119, desc[UR24][R80.64] ;  /* 0x000000185077b981 */ /* 0x000122000c1e1500 */
[----:B------:R-:W-:Y:S01]  /*2890*/  BAR.SYNC.DEFER_BLOCKING 0x0 ;  /* 0x0000000000007b1d */ /* 0x000fe20000010000 */
[----:B-1----:R-:W-:-:S02]  /*28a0*/  IMAD.MOV.U32 R76, RZ, RZ, R120 ;  /* 0x000000ffff4c7224 */ /* 0x002fc400078e0078 */
[----:B------:R-:W-:Y:S02]  /*28b0*/  IMAD.MOV.U32 R77, RZ, RZ, R145 ;  /* 0x000000ffff4d7224 */ /* 0x000fe400078e0091 */
[--C-:B------:R-:W-:Y:S01]  /*28c0*/  IMAD.MOV.U32 R78, RZ, RZ, R118.reuse ;  /* 0x000000ffff4e7224 */ /* 0x100fe200078e0076 */
[----:B------:R-:W-:Y:S01]  /*28d0*/  PRMT R118, RZ, 0x7610, R118 ;  /* 0x00007610ff767816 */ /* 0x000fe20000000076 */
[----:B------:R-:W-:Y:S01]  /*28e0*/  IMAD.WIDE R82, R59, 0x2, R76 ;  /* 0x000000023b527825 */ /* 0x000fe200078e024c */
[----:B------:R-:W-:-:S03]  /*28f0*/  PRMT R124, RZ, 0x7610, R124 ;  /* 0x00007610ff7c7816 */ /* 0x000fc6000000007c */
[C---:B------:R-:W-:Y:S01]  /*2900*/  IMAD.WIDE R84, R59.reuse, 0x2, R78 ;  /* 0x000000023b547825 */ /* 0x040fe200078e024e */
[----:B------:R1:W4:Y:S03]  /*2910*/  @!P0 LDG.E.U16 R118, desc[UR24][R82.64] ;  /* 0x0000001852768981 */ /* 0x000326000c1e1500 */
[----:B0-----:R-:W-:Y:S02]  /*2920*/  IMAD.MOV.U32 R80, RZ, RZ, R116 ;  /* 0x000000ffff507224 */ /* 0x001fe400078e0074 */
[----:B------:R-:W-:Y:S01]  /*2930*/  IMAD.MOV.U32 R81, RZ, RZ, R117 ;  /* 0x000000ffff517224 */ /* 0x000fe200078e0075 */
[----:B------:R0:W4:Y:S01]  /*2940*/  @!P0 LDG.E.U16 R124, desc[UR24][R84.64] ;  /* 0x00000018547c8981 */ /* 0x000122000c1e1500 */
[--C-:B-1----:R-:W-:Y:S02]  /*2950*/  IMAD.MOV.U32 R82, RZ, RZ, R114.reuse ;  /* 0x000000ffff527224 */ /* 0x102fe400078e0072 */
[----:B------:R-:W-:Y:S01]  /*2960*/  IMAD.MOV.U32 R83, RZ, RZ, R115 ;  /* 0x000000ffff537224 */ /* 0x000fe200078e0073 */
[----:B------:R-:W-:Y:S01]  /*2970*/  PRMT R114, RZ, 0x7610, R114 ;  /* 0x00007610ff727816 */ /* 0x000fe20000000072 */
[----:B------:R-:W-:Y:S01]  /*2980*/  IMAD.WIDE R88, R59, 0x2, R82 ;  /* 0x000000023b587825 */ /* 0x000fe200078e0252 */
[----:B------:R-:W-:-:S04]  /*2990*/  PRMT R116, RZ, 0x7610, R116 ;  /* 0x00007610ff747816 */ /* 0x000fc80000000074 */
[----:B------:R1:W4:Y:S01]  /*29a0*/  @!P0 LDG.E.U16 R114, desc[UR24][R88.64] ;  /* 0x0000001858728981 */ /* 0x000322000c1e1500 */
[----:B0-----:R-:W-:Y:S01]  /*29b0*/  IMAD.MOV.U32 R84, RZ, RZ, R92 ;  /* 0x000000ffff547224 */ /* 0x001fe200078e005c */
[----:B------:R-:W-:Y:S01]  /*29c0*/  PRMT R122, RZ, 0x7610, R122 ;  /* 0x00007610ff7a7816 */ /* 0x000fe2000000007a */
[----:B------:R-:W-:Y:S02]  /*29d0*/  IMAD.MOV.U32 R85, RZ, RZ, R93 ;  /* 0x000000ffff557224 */ /* 0x000fe400078e005d */
[----:B-1----:R-:W-:Y:S02]  /*29e0*/  IMAD.MOV.U32 R88, RZ, RZ, R90 ;  /* 0x000000ffff587224 */ /* 0x002fe400078e005a */
[----:B------:R-:W-:Y:S02]  /*29f0*/  IMAD.MOV.U32 R89, RZ, RZ, R91 ;  /* 0x000000ffff597224 */ /* 0x000fe400078e005b */
[----:B------:R-:W-:-:S04]  /*2a00*/  IMAD.WIDE R90, R59, 0x2, R88 ;  /* 0x000000023b5a7825 */ /* 0x000fc800078e0258 */
[C---:B------:R-:W-:Y:S01]  /*2a10*/  IMAD.WIDE R92, R59.reuse, 0x2, R80 ;  /* 0x000000023b5c7825 */ /* 0x040fe200078e0250 */
[----:B------:R0:W4:Y:S04]  /*2a20*/  @!P0 LDG.E.U16 R116, desc[UR24][R90.64] ;  /* 0x000000185a748981 */ /* 0x000128000c1e1500 */
[----:B------:R1:W4:Y:S01]  /*2a30*/  @!P0 LDG.E.U16 R122, desc[UR24][R92.64] ;  /* 0x000000185c7a8981 */ /* 0x000322000c1e1500 */
[--C-:B0-----:R-:W-:Y:S02]  /*2a40*/  IMAD.MOV.U32 R90, RZ, RZ, R112.reuse ;  /* 0x000000ffff5a7224 */ /* 0x101fe400078e0070 */
[----:B------:R-:W-:Y:S01]  /*2a50*/  IMAD.MOV.U32 R91, RZ, RZ, R143 ;  /* 0x000000ffff5b7224 */ /* 0x000fe200078e008f */
[----:B------:R-:W-:Y:S01]  /*2a60*/  PRMT R112, RZ, 0x7610, R112 ;  /* 0x00007610ff707816 */ /* 0x000fe20000000070 */
[----:B-1----:R-:W-:Y:S01]  /*2a70*/  IMAD.WIDE R92, R59, 0x2, R90 ;  /* 0x000000023b5c7825 */ /* 0x002fe200078e025a */
[----:B------:R-:W-:-:S03]  /*2a80*/  PRMT R117, RZ, 0x7610, R117 ;  /* 0x00007610ff757816 */ /* 0x000fc60000000075 */
[----:B------:R-:W-:Y:S01]  /*2a90*/  IMAD.WIDE R86, R59, 0x2, R84 ;  /* 0x000000023b567825 */ /* 0x000fe200078e0254 */
[----:B------:R0:W4:Y:S01]  /*2aa0*/  @!P0 LDG.E.U16 R112, desc[UR24][R92.64] ;  /* 0x000000185c708981 */ /* 0x000122000c1e1500 */
[----:B------:R-:W-:-:S03]  /*2ab0*/  PRMT R120, RZ, 0x7610, R120 ;  /* 0x00007610ff787816 */ /* 0x000fc60000000078 */
[----:B------:R1:W4:Y:S01]  /*2ac0*/  @!P0 LDG.E.U16 R117, desc[UR24][R86.64] ;  /* 0x0000001856758981 */ /* 0x000322000c1e1500 */
[----:B0-----:R-:W-:Y:S02]  /*2ad0*/  IMAD.MOV.U32 R92, RZ, RZ, R94 ;  /* 0x000000ffff5c7224 */ /* 0x001fe400078e005e */
[----:B------:R-:W-:Y:S02]  /*2ae0*/  IMAD.MOV.U32 R93, RZ, RZ, R95 ;  /* 0x000000ffff5d7224 */ /* 0x000fe400078e005f */
[----:B-1----:R-:W-:Y:S02]  /*2af0*/  IMAD.MOV.U32 R86, RZ, RZ, R96 ;  /* 0x000000ffff567224 */ /* 0x002fe400078e0060 */
[----:B------:R-:W-:Y:S02]  /*2b00*/  IMAD.MOV.U32 R87, RZ, RZ, R97 ;  /* 0x000000ffff577224 */ /* 0x000fe400078e0061 */
[----:B------:R-:W-:Y:S01]  /*2b10*/  IMAD.WIDE R94, R59, 0x2, R92 ;  /* 0x000000023b5e7825 */ /* 0x000fe200078e025c */
[----:B------:R-:W-:-:S03]  /*2b20*/  PRMT R115, RZ, 0x7610, R115 ;  /* 0x00007610ff737816 */ /* 0x000fc60000000073 */
[C---:B------:R-:W-:Y:S01]  /*2b30*/  IMAD.WIDE R96, R59.reuse, 0x2, R86 ;  /* 0x000000023b607825 */ /* 0x040fe200078e0256 */
[----:B------:R0:W4:Y:S04]  /*2b40*/  @!P0 LDG.E.U16 R120, desc[UR24][R94.64] ;  /* 0x000000185e788981 */ /* 0x000128000c1e1500 */
[----:B------:R1:W4:Y:S01]  /*2b50*/  @!P0 LDG.E.U16 R115, desc[UR24][R96.64] ;  /* 0x0000001860738981 */ /* 0x000322000c1e1500 */
[----:B0-----:R-:W-:Y:S02]  /*2b60*/  IMAD.MOV.U32 R94, RZ, RZ, R139 ;  /* 0x000000ffff5e7224 */ /* 0x001fe400078e008b */
[----:B------:R-:W-:Y:S01]  /*2b70*/  IMAD.MOV.U32 R95, RZ, RZ, R141 ;  /* 0x000000ffff5f7224 */ /* 0x000fe200078e008d */
[----:B------:R-:W-:Y:S01]  /*2b80*/  PRMT R139, RZ, 0x7610, R139 ;  /* 0x00007610ff8b7816 */ /* 0x000fe2000000008b */
[----:B-1----:R-:W-:Y:S01]  /*2b90*/  IMAD.WIDE R96, R59, 0x2, R94 ;  /* 0x000000023b607825 */ /* 0x002fe200078e025e */
[----:B------:R-:W-:-:S04]  /*2ba0*/  PRMT R141, RZ, 0x7610, R141 ;  /* 0x00007610ff8d7816 */ /* 0x000fc8000000008d */
[----:B------:R0:W4:Y:S02]  /*2bb0*/  @!P0 LDG.E.U16 R139, desc[UR24][R96.64] ;  /* 0x00000018608b8981 */ /* 0x000124000c1e1500 */
[----:B0-----:R-:W-:Y:S02]  /*2bc0*/  IMAD.MOV.U32 R96, RZ, RZ, R98 ;  /* 0x000000ffff607224 */ /* 0x001fe400078e0062 */
[----:B------:R-:W-:Y:S02]  /*2bd0*/  IMAD.MOV.U32 R97, RZ, RZ, R99 ;  /* 0x000000ffff617224 */ /* 0x000fe400078e0063 */
[----:B------:R-:W-:Y:S01]  /*2be0*/  IMAD.WIDE R98, R59, 0x2, R96 ;  /* 0x000000023b627825 */ /* 0x000fe200078e0260 */
        /* <DEDUP_REMOVED lines=24> */
[----:B------:R-:W-:-:S05]  /*2d70*/  IMAD.WIDE R108, R59, 0x2, R106 ;  /* 0x000000023b6c7825 */ /* 0x000fca00078e026a */
[----:B------:R-:W4:Y:S04]  /*2d80*/  @!P0 LDG.E.U16 R151, desc[UR24][R108.64] ;  /* 0x000000186c978981 */ /* 0x000f28000c1e1500 */
[----:B--2---:R-:W-:Y:S04]  /*2d90*/  STS.U16 [R19+UR12], R110 ;  /* 0x0000006e13007988 */ /* 0x004fe8000800040c */
[----:B---3--:R-:W-:Y:S04]  /*2da0*/  STS.U16 [R19+UR12+0x400], R40 ;  /* 0x0004002813007988 */ /* 0x008fe8000800040c */
[----:B-----5:R-:W-:Y:S04]  /*2db0*/  STS.U16 [R19+UR12+0x800], R137 ;  /* 0x0008008913007988 */ /* 0x020fe8000800040c */
[----:B----4-:R-:W-:Y:S04]  /*2dc0*/  STS.U16 [R19+UR12+0xc00], R135 ;  /* 0x000c008713007988 */ /* 0x010fe8000800040c */
[----:B------:R-:W-:Y:S04]  /*2dd0*/  STS.U16 [R19+UR12+0x1000], R164 ;  /* 0x001000a413007988 */ /* 0x000fe8000800040c */
        /* <DEDUP_REMOVED lines=29> */
[----:B------:R-:W-:Y:S01]  /*2fb0*/  STS.U16 [R19+UR12+0x2800], R120 ;  /* 0x0028007813007988 */ /* 0x000fe2000800040c */
[----:B------:R-:W-:Y:S01]  /*2fc0*/  UMOV UR4, UR13 ;  /* 0x0000000d00047c82 */ /* 0x000fe20008000000 */
[----:B------:R-:W-:Y:S01]  /*2fd0*/  UMOV UR5, 0x40000040 ;  /* 0x4000004000057882 */ /* 0x000fe20000000000 */
[----:B------:R-:W-:Y:S01]  /*2fe0*/  UMOV UR7, 0x40000040 ;  /* 0x4000004000077882 */ /* 0x000fe20000000000 */
[----:B------:R-:W-:Y:S04]  /*2ff0*/  STS.U16 [R19+UR12+0x2c00], R145 ;  /* 0x002c009113007988 */ /* 0x000fe8000800040c */
[----:B------:R-:W-:Y:S04]  /*3000*/  STS.U16 [R57+UR12+0x2100], R118 ;  /* 0x0021007639007988 */ /* 0x000fe8000800040c */
[----:B------:R-:W-:Y:S04]  /*3010*/  STS.U16 [R57+UR12+0x2500], R116 ;  /* 0x0025007439007988 */ /* 0x000fe8000800040c */
[----:B------:R-:W-:Y:S04]  /*3020*/  STS.U16 [R57+UR12+0x2900], R139 ;  /* 0x0029008b39007988 */ /* 0x000fe8000800040c */
[----:B------:R-:W-:Y:S04]  /*3030*/  STS.U16 [R57+UR12+0x2d00], R147 ;  /* 0x002d009339007988 */ /* 0x000fe8000800040c */
[----:B------:R-:W-:Y:S04]  /*3040*/  STS.U16 [R56+UR12+0x2200], R117 ;  /* 0x0022007538007988 */ /* 0x000fe8000800040c */
[----:B------:R-:W-:Y:S04]  /*3050*/  STS.U16 [R56+UR12+0x2600], R115 ;  /* 0x0026007338007988 */ /* 0x000fe8000800040c */
[----:B------:R0:W-:Y:S04]  /*3060*/  STS.U16 [R56+UR12+0x2a00], R141 ;  /* 0x002a008d38007988 */ /* 0x0001e8000800040c */
[----:B------:R-:W-:Y:S04]  /*3070*/  STS.U16 [R56+UR12+0x2e00], R149 ;  /* 0x002e009538007988 */ /* 0x000fe8000800040c */
[----:B------:R-:W-:Y:S04]  /*3080*/  STS.U16 [R55+UR12+0x2300], R114 ;  /* 0x0023007237007988 */ /* 0x000fe8000800040c */
[----:B------:R-:W-:Y:S04]  /*3090*/  STS.U16 [R55+UR12+0x2700], R112 ;  /* 0x0027007037007988 */ /* 0x000fe8000800040c */
[----:B------:R1:W-:Y:S04]  /*30a0*/  STS.U16 [R55+UR12+0x2b00], R143 ;  /* 0x002b008f37007988 */ /* 0x0003e8000800040c */
[----:B------:R2:W-:Y:S01]  /*30b0*/  STS.U16 [R55+UR12+0x2f00], R151 ;  /* 0x002f009737007988 */ /* 0x0005e2000800040c */
[----:B------:R3:W-:Y:S06]  /*30c0*/  MEMBAR.ALL.CTA ;  /* 0x0000000000007992 */ /* 0x0007ec0000008000 */
[----:B---3--:R-:W3:Y:S02]  /*30d0*/  FENCE.VIEW.ASYNC.S ;  /* 0x00000000000073c6 */ /* 0x008ee40000000000 */
[----:B---3--:R-:W-:Y:S06]  /*30e0*/  BAR.SYNC.DEFER_BLOCKING 0x0 ;  /* 0x0000000000007b1d */ /* 0x008fec0000010000 */
[----:B------:R-:W-:-:S06]  /*30f0*/  WARPGROUP.ARRIVE ;  /* 0x00000000000079c5 */ /* 0x000fcc0000000000 */
[----:B------:R-:W-:Y:S04]  /*3100*/  HGMMA.64x32x16.F32.BF16 R24, gdesc[UR4].tnspA, R24 ;  /* 0x20600000041879f0 */ /* 0x000fe80008701818 */
[----:B------:R-:W-:Y:S04]  /*3110*/  HGMMA.64x32x16.F32.BF16 R24, gdesc[UR8].tnspA, R24 ;  /* 0x20600000081879f0 */ /* 0x000fe80008701818 */
[----:B------:R-:W-:Y:S01]  /*3120*/  HGMMA.64x32x16.F32.BF16 R24, gdesc[UR16].tnspA, R24 ;  /* 0x20600000101879f0 */ /* 0x000fe20008701818 */
[----:B------:R-:W-:-:S05]  /*3130*/  VIADD R52, R52, 0xffffffff ;  /* 0xffffffff34347836 */ /* 0x000fca0000000000 */
[----:B------:R-:W-:Y:S01]  /*3140*/  ISETP.NE.U32.AND P0, PT, R52, RZ, PT ;  /* 0x000000ff3400720c */ /* 0x000fe20003f05070 */
[----:B------:R-:W-:Y:S01]  /*3150*/  HGMMA.64x32x16.F32.BF16 R24, gdesc[UR20].tnspA, R24, gsb0 ;  /* 0x20600000141879f0 */ /* 0x000fe20008001818 */
[----:B------:R-:W-:Y:S01]  /*3160*/  IMAD.WIDE R108, R58, 0x2, R106 ;  /* 0x000000023a6c7825 */ /* 0x000fe200078e026a */
[----:B------:R-:W-:-:S03]  /*3170*/  UIADD3 UR14, UR14, -0x40, URZ ;  /* 0xffffffc00e0e7890 */ /* 0x000fc6000fffe03f */
[----:B------:R-:W-:-:S04]  /*3180*/  IMAD.WIDE R106, R58, 0x2, R104 ;  /* 0x000000023a6a7825 */ /* 0x000fc800078e0268 */
[----:B------:R-:W-:-:S04]  /*3190*/  IMAD.WIDE R104, R58, 0x2, R102 ;  /* 0x000000023a687825 */ /* 0x000fc800078e0266 */
[----:B0-----:R-:W-:-:S04]  /*31a0*/  IMAD.WIDE R140, R58, 0x2, R94 ;  /* 0x000000023a8c7825 */ /* 0x001fc800078e025e */
[----:B-1----:R-:W-:-:S04]  /*31b0*/  IMAD.WIDE R142, R58, 0x2, R90 ;  /* 0x000000023a8e7825 */ /* 0x002fc800078e025a */
[----:B------:R-:W-:-:S04]  /*31c0*/  IMAD.WIDE R120, R58, 0x2, R76 ;  /* 0x000000023a787825 */ /* 0x000fc800078e024c */
[----:B------:R-:W-:-:S04]  /*31d0*/  IMAD.WIDE R102, R58, 0x2, R100 ;  /* 0x000000023a667825 */ /* 0x000fc800078e0264 */
[----:B------:R-:W-:-:S04]  /*31e0*/  IMAD.WIDE R100, R58, 0x2, R98 ;  /* 0x000000023a647825 */ /* 0x000fc800078e0262 */
[----:B------:R-:W-:-:S04]  /*31f0*/  IMAD.WIDE R98, R58, 0x2, R96 ;  /* 0x000000023a627825 */ /* 0x000fc800078e0260 */
[----:B------:R-:W-:-:S04]  /*3200*/  IMAD.WIDE R94, R58, 0x2, R92 ;  /* 0x000000023a5e7825 */ /* 0x000fc800078e025c */
[----:B------:R-:W-:Y:S02]  /*3210*/  IMAD.MOV.U32 R139, RZ, RZ, R140 ;  /* 0x000000ffff8b7224 */ /* 0x000fe400078e008c */
[----:B------:R-:W-:-:S04]  /*3220*/  IMAD.WIDE R96, R58, 0x2, R86 ;  /* 0x000000023a607825 */ /* 0x000fc800078e0256 */
[----:B------:R-:W-:Y:S02]  /*3230*/  IMAD.MOV.U32 R112, RZ, RZ, R142 ;  /* 0x000000ffff707224 */ /* 0x000fe400078e008e */
[----:B------:R-:W-:-:S04]  /*3240*/  IMAD.WIDE R90, R58, 0x2, R88 ;  /* 0x000000023a5a7825 */ /* 0x000fc800078e0258 */
[----:B------:R-:W-:-:S04]  /*3250*/  IMAD.WIDE R116, R58, 0x2, R80 ;  /* 0x000000023a747825 */ /* 0x000fc800078e0250 */
[----:B------:R-:W-:Y:S01]  /*3260*/  IMAD.WIDE R114, R58, 0x2, R82 ;  /* 0x000000023a727825 */ /* 0x000fe200078e0252 */
[----:B------:R-:W-:-:S03]  /*3270*/  WARPGROUP.DEPBAR.LE gsb0, 0x0 ;  /* 0x00008000000079c5 */ /* 0x000fc60000010000 */
[----:B------:R-:W-:-:S04]  /*3280*/  IMAD.WIDE R92, R58, 0x2, R84 ;  /* 0x000000023a5c7825 */ /* 0x000fc800078e0254 */
[----:B------:R-:W-:-:S04]  /*3290*/  IMAD.WIDE R118, R58, 0x2, R78 ;  /* 0x000000023a767825 */ /* 0x000fc800078e024e */
[----:B------:R-:W-:-:S04]  /*32a0*/  IMAD.WIDE R74, R60, 0x2, R74 ;  /* 0x000000023c4a7825 */ /* 0x000fc800078e024a */
[----:B------:R-:W-:Y:S01]  /*32b0*/  IMAD.MOV.U32 R145, RZ, RZ, R121 ;  /* 0x000000ffff917224 */ /* 0x000fe200078e0079 */
[----:B--2---:R-:W-:Y:S06]  /*32c0*/  @P0 BRA `(.L_x_1) ;  /* 0xffffffe800e00947 */ /* 0x004fec000383ffff */
[----:B------:R-:W-:Y:S02]  /*32d0*/  F2FP.BF16.F32.PACK_AB R35, R39, R35 ;  /* 0x000000232723723e */ /* 0x000fe400000010ff */
[----:B------:R-:W-:Y:S02]  /*32e0*/  F2FP.BF16.F32.PACK_AB R34, R38, R34 ;  /* 0x000000222622723e */ /* 0x000fe400000010ff */
[----:B------:R-:W-:Y:S02]  /*32f0*/  F2FP.BF16.F32.PACK_AB R33, R37, R33 ;  /* 0x000000212521723e */ /* 0x000fe400000010ff */
[----:B------:R-:W-:Y:S02]  /*3300*/  F2FP.BF16.F32.PACK_AB R32, R36, R32 ;  /* 0x000000202420723e */ /* 0x000fe400000010ff */
[----:B------:R-:W-:Y:S02]  /*3310*/  F2FP.BF16.F32.PACK_AB R27, R31, R27 ;  /* 0x0000001b1f1b723e */ /* 0x000fe400000010ff */
[----:B------:R-:W-:-:S02]  /*3320*/  F2FP.BF16.F32.PACK_AB R26, R30, R26 ;  /* 0x0000001a1e1a723e */ /* 0x000fc400000010ff */
[----:B------:R-:W-:Y:S02]  /*3330*/  F2FP.BF16.F32.PACK_AB R25, R29, R25 ;  /* 0x000000191d19723e */ /* 0x000fe400000010ff */
[----:B------:R-:W-:-:S07]  /*3340*/  F2FP.BF16.F32.PACK_AB R24, R28, R24 ;  /* 0x000000181c18723e */ /* 0x000fce00000010ff */
.L_x_0:
[----:B------:R-:W-:Y:S01]  /*3350*/  BAR.SYNC.DEFER_BLOCKING 0x0 ;  /* 0x0000000000007b1d */ /* 0x000fe20000010000 */
[C---:B------:R-:W-:Y:S02]  /*3360*/  IMAD.SHL.U32 R20, R0.reuse, 0x100, RZ ;  /* 0x0000010000147824 */ /* 0x040fe400078e00ff */
[C---:B------:R-:W-:Y:S02]  /*3370*/  IMAD.SHL.U32 R19, R0.reuse, 0x10, RZ ;  /* 0x0000001000137824 */ /* 0x040fe400078e00ff */
[----:B------:R-:W-:Y:S01]  /*3380*/  IMAD.SHL.U32 R21, R0, 0x8, RZ ;  /* 0x0000000800157824 */ /* 0x000fe200078e00ff */
[----:B------:R-:W-:Y:S01]  /*3390*/  LOP3.LUT R23, R20, 0x800, RZ, 0xc0, !PT ;  /* 0x0000080014177812 */ /* 0x000fe200078ec0ff */
[----:B------:R-:W-:Y:S01]  /*33a0*/  IMAD.SHL.U32 R0, R0, 0x20, RZ ;  /* 0x0000002000007824 */ /* 0x000fe200078e00ff */
[----:B------:R-:W-:Y:S01]  /*33b0*/  LOP3.LUT R20, R19, 0x70, RZ, 0xc0, !PT ;  /* 0x0000007013147812 */ /* 0x000fe200078ec0ff */
[----:B------:R-:W0:Y:S01]  /*33c0*/  LDC R39, c[0x0][0x248] ;  /* 0x00009200ff277b82 */ /* 0x000e220000000800 */
[----:B------:R-:W-:Y:S01]  /*33d0*/  LOP3.LUT R21, R21, 0x380, RZ, 0xc0, !PT ;  /* 0x0000038015157812 */ /* 0x000fe200078ec0ff */
[----:B------:R-:W-:Y:S01]  /*33e0*/  ULDC UR4, c[0x0][0x244] ;  /* 0x0000910000047ab9 */ /* 0x000fe20000000800 */
[----:B------:R-:W-:Y:S01]  /*33f0*/  IADD3 R20, R20, UR12, R23 ;  /* 0x0000000c14147c10 */ /* 0x000fe2000fffe017 */
[----:B------:R-:W-:Y:S01]  /*3400*/  ULDC.64 UR6, c[0x0][0x228] ;  /* 0x00008a0000067ab9 */ /* 0x000fe20000000a00 */
[----:B------:R-:W-:-:S02]  /*3410*/  LOP3.LUT R19, R19, 0x3f0, RZ, 0xc0, !PT ;  /* 0x000003f013137812 */ /* 0x000fc400078ec0ff */
[----:B------:R-:W-:Y:S01]  /*3420*/  LOP3.LUT R0, R0, 0x800, RZ, 0xc0, !PT ;  /* 0x0000080000007812 */ /* 0x000fe200078ec0ff */
[----:B------:R-:W-:Y:S01]  /*3430*/  IMAD.IADD R28, R21, 0x1, R20 ;  /* 0x00000001151c7824 */ /* 0x000fe200078e0214 */
[C---:B------:R-:W-:Y:S02]  /*3440*/  ISETP.GE.AND P0, PT, R18.reuse, UR6, PT ;  /* 0x0000000612007c0c */ /* 0x040fe4000bf06270 */
[----:B------:R-:W-:Y:S01]  /*3450*/  IADD3 R29, R19, UR12, R0 ;  /* 0x0000000c131d7c10 */ /* 0x000fe2000fffe000 */
[----:B------:R-:W-:Y:S01]  /*3460*/  IMAD R0, R18, UR4, RZ ;  /* 0x0000000412007c24 */ /* 0x000fe2000f8e02ff */
[----:B------:R-:W-:Y:S01]  /*3470*/  ULDC.64 UR4, c[0x0][0x220] ;  /* 0x0000880000047ab9 */ /* 0x000fe20000000a00 */
[----:B------:R-:W-:Y:S01]  /*3480*/  ISETP.LT.AND P5, PT, R2, UR7, !P0 ;  /* 0x0000000702007c0c */ /* 0x000fe2000c7a1270 */
[----:B------:R1:W-:Y:S01]  /*3490*/  STSM.16.M88.4 [R28], R24 ;  /* 0x000000181c007844 */ /* 0x0003e20000000200 */
[----:B------:R-:W-:Y:S01]  /*34a0*/  BAR.SYNC.DEFER_BLOCKING 0x0 ;  /* 0x0000000000007b1d */ /* 0x000fe20000010000 */
[----:B------:R-:W-:-:S02]  /*34b0*/  LEA R31, P1, R0, UR4, 0x1 ;  /* 0x00000004001f7c11 */ /* 0x000fc4000f8208ff */
[----:B------:R-:W-:Y:S01]  /*34c0*/  ISETP.LT.AND P3, PT, R3, UR7, !P0 ;  /* 0x0000000703007c0c */ /* 0x000fe2000c761270 */
[----:B0-----:R-:W-:Y:S01]  /*34d0*/  IMAD R18, R2, R39, RZ ;  /* 0x0000002702127224 */ /* 0x001fe200078e02ff */
[----:B------:R-:W-:Y:S02]  /*34e0*/  LEA.HI.X.SX32 R37, R0, UR5, 0x1, P1 ;  /* 0x0000000500257c11 */ /* 0x000fe400088f0eff */
[----:B------:R-:W-:Y:S01]  /*34f0*/  ISETP.LT.AND P4, PT, R4, UR7, !P0 ;  /* 0x0000000704007c0c */ /* 0x000fe2000c781270 */
[----:B------:R-:W-:Y:S01]  /*3500*/  IMAD R0, R39, 0x2, R18 ;  /* 0x0000000227007824 */ /* 0x000fe200078e0212 */
[C---:B------:R-:W-:Y:S02]  /*3510*/  LEA R2, P6, R18.reuse, R31, 0x1 ;  /* 0x0000001f12027211 */ /* 0x040fe400078c08ff */
[----:B------:R-:W-:Y:S01]  /*3520*/  ISETP.LT.AND P1, PT, R5, UR7, !P0 ;  /* 0x0000000705007c0c */ /* 0x000fe2000c721270 */
[----:B------:R-:W-:Y:S01]  /*3530*/  IMAD R4, R39, 0x2, R0 ;  /* 0x0000000227047824 */ /* 0x000fe200078e0200 */
[----:B------:R-:W-:-:S02]  /*3540*/  LEA.HI.X.SX32 R3, R18, R37, 0x1, P6 ;  /* 0x0000002512037211 */ /* 0x000fc400030f0eff */
[----:B------:R-:W-:Y:S02]  /*3550*/  LEA R18, P6, R0, R31, 0x1 ;  /* 0x0000001f00127211 */ /* 0x000fe400078c08ff */
[----:B------:R-:W-:Y:S02]  /*3560*/  ISETP.LT.AND P2, PT, R6, UR7, !P0 ;  /* 0x0000000706007c0c */ /* 0x000fe4000c741270 */
[----:B------:R-:W-:Y:S01]  /*3570*/  LEA.HI.X.SX32 R19, R0, R37, 0x1, P6 ;  /* 0x0000002500137211 */ /* 0x000fe200030f0eff */
[----:B------:R-:W-:Y:S01]  /*3580*/  IMAD R0, R39, 0x2, R4 ;  /* 0x0000000227007824 */ /* 0x000fe200078e0204 */
[C---:B-1----:R-:W-:Y:S01]  /*3590*/  LEA R24, P6, R4.reuse, R31, 0x1 ;  /* 0x0000001f04187211 */ /* 0x042fe200078c08ff */
[----:B------:R-:W0:Y:S03]  /*35a0*/  LDS.128 R20, [R29] ;  /* 0x000000001d147984 */ /* 0x000e260000000c00 */
[----:B------:R-:W-:Y:S01]  /*35b0*/  LEA.HI.X.SX32 R25, R4, R37, 0x1, P6 ;  /* 0x0000002504197211 */ /* 0x000fe200030f0eff */
[----:B------:R-:W-:Y:S01]  /*35c0*/  BAR.SYNC.DEFER_BLOCKING 0x0 ;  /* 0x0000000000007b1d */ /* 0x000fe20000010000 */
[----:B------:R-:W-:-:S04]  /*35d0*/  LEA R26, P6, R0, R31, 0x1 ;  /* 0x0000001f001a7211 */ /* 0x000fc800078c08ff */
[----:B------:R-:W-:Y:S01]  /*35e0*/  LEA.HI.X.SX32 R27, R0, R37, 0x1, P6 ;  /* 0x00000025001b7211 */ /* 0x000fe200030f0eff */
[----:B------:R-:W-:Y:S02]  /*35f0*/  STSM.16.M88.4 [R28], R32 ;  /* 0x000000201c007844 */ /* 0x000fe40000000200 */
[----:B------:R-:W-:Y:S06]  /*3600*/  BAR.SYNC.DEFER_BLOCKING 0x0 ;  /* 0x0000000000007b1d */ /* 0x000fec0000010000 */
[----:B0-----:R0:W-:Y:S01]  /*3610*/  @P5 STG.E.U16 desc[UR24][R2.64], R20 ;  /* 0x0000001402005986 */ /* 0x0011e2000c101518 */
[----:B------:R-:W-:-:S03]  /*3620*/  ISETP.LT.AND P5, PT, R7, UR7, !P0 ;  /* 0x0000000707007c0c */ /* 0x000fc6000c7a1270 */
[----:B------:R1:W-:Y:S01]  /*3630*/  @P3 STG.E.U16 desc[UR24][R18.64], R21 ;  /* 0x0000001512003986 */ /* 0x0003e2000c101518 */
[----:B------:R-:W-:Y:S01]  /*3640*/  ISETP.LT.AND P3, PT, R8, UR7, !P0 ;  /* 0x0000000708007c0c */ /* 0x000fe2000c761270 */
[C---:B------:R-:W-:Y:S02]  /*3650*/  IMAD R8, R39.reuse, 0x2, R0 ;  /* 0x0000000227087824 */ /* 0x040fe400078e0200 */
[----:B------:R-:W2:Y:S02]  /*3660*/  LDS.128 R4, [R29] ;  /* 0x000000001d047984 */ /* 0x000ea40000000c00 */
[C---:B------:R-:W-:Y:S01]  /*3670*/  IMAD R0, R39.reuse, 0x2, R8 ;  /* 0x0000000227007824 */ /* 0x040fe200078e0208 */
[----:B0-----:R-:W-:Y:S01]  /*3680*/  LEA R2, P6, R8, R31, 0x1 ;  /* 0x0000001f08027211 */ /* 0x001fe200078c08ff */
[----:B------:R-:W-:Y:S01]  /*3690*/  @P4 STG.E.U16 desc[UR24][R24.64], R22 ;  /* 0x0000001618004986 */ /* 0x000fe2000c101518 */
[----:B------:R-:W-:Y:S02]  /*36a0*/  PRMT R20, R20, 0x7632, R20 ;  /* 0x0000763214147816 */ /* 0x000fe40000000014 */
[----:B------:R-:W-:Y:S01]  /*36b0*/  LEA.HI.X.SX32 R3, R8, R37, 0x1, P6 ;  /* 0x0000002508037211 */ /* 0x000fe200030f0eff */
[----:B-1----:R-:W-:Y:S01]  /*36c0*/  IMAD R18, R39, 0x2, R0 ;  /* 0x0000000227127824 */ /* 0x002fe200078e0200 */
[----:B------:R-:W-:Y:S01]  /*36d0*/  LEA R8, P6, R0, R31, 0x1 ;  /* 0x0000001f00087211 */ /* 0x000fe200078c08ff */
[----:B------:R-:W-:Y:S01]  /*36e0*/  @P1 STG.E.U16 desc[UR24][R26.64], R23 ;  /* 0x000000171a001986 */ /* 0x000fe2000c101518 */
[----:B------:R-:W-:-:S02]  /*36f0*/  ISETP.LT.AND P4, PT, R9, UR7, !P0 ;  /* 0x0000000709007c0c */ /* 0x000fc4000c781270 */
[----:B------:R-:W-:Y:S01]  /*3700*/  ISETP.LT.AND P1, PT, R10, UR7, !P0 ;  /* 0x000000070a007c0c */ /* 0x000fe2000c721270 */
[----:B------:R0:W-:Y:S01]  /*3710*/  @P2 STG.E.U16 desc[UR24][R2.64], R20 ;  /* 0x0000001402002986 */ /* 0x0001e2000c101518 */
[----:B------:R-:W-:Y:S01]  /*3720*/  LEA.HI.X.SX32 R9, R0, R37, 0x1, P6 ;  /* 0x0000002500097211 */ /* 0x000fe200030f0eff */
[----:B------:R-:W-:Y:S01]  /*3730*/  IMAD R0, R39, 0x2, R18 ;  /* 0x0000000227007824 */ /* 0x000fe200078e0212 */
[C---:B------:R-:W-:Y:S02]  /*3740*/  LEA R10, P6, R18.reuse, R31, 0x1 ;  /* 0x0000001f120a7211 */ /* 0x040fe400078c08ff */
[----:B------:R-:W-:Y:S02]  /*3750*/  ISETP.LT.AND P2, PT, R11, UR7, !P0 ;  /* 0x000000070b007c0c */ /* 0x000fe4000c741270 */
[----:B------:R-:W-:Y:S02]  /*3760*/  LEA.HI.X.SX32 R11, R18, R37, 0x1, P6 ;  /* 0x00000025120b7211 */ /* 0x000fe400030f0eff */
[----:B------:R-:W-:-:S02]  /*3770*/  LEA R18, P6, R0, R31, 0x1 ;  /* 0x0000001f00127211 */ /* 0x000fc400078c08ff */
[----:B------:R-:W-:Y:S01]  /*3780*/  PRMT R21, R21, 0x7632, R21 ;  /* 0x0000763215157816 */ /* 0x000fe20000000015 */
[C---:B0-----:R-:W-:Y:S01]  /*3790*/  IMAD R3, R39.reuse, 0x2, R0 ;  /* 0x0000000227037824 */ /* 0x041fe200078e0200 */
[----:B------:R-:W-:Y:S02]  /*37a0*/  LEA.HI.X.SX32 R19, R0, R37, 0x1, P6 ;  /* 0x0000002500137211 */ /* 0x000fe400030f0eff */
[----:B------:R-:W-:Y:S01]  /*37b0*/  PRMT R22, R22, 0x7632, R22 ;  /* 0x0000763216167816 */ /* 0x000fe20000000016 */
[C---:B------:R-:W-:Y:S01]  /*37c0*/  IMAD R0, R39.reuse, 0x2, R3 ;  /* 0x0000000227007824 */ /* 0x040fe200078e0203 */
[----:B------:R0:W-:Y:S01]  /*37d0*/  @P5 STG.E.U16 desc[UR24][R8.64], R21 ;  /* 0x0000001508005986 */ /* 0x0001e2000c101518 */
[----:B------:R-:W-:Y:S02]  /*37e0*/  ISETP.LT.AND P5, PT, R12, UR7, !P0 ;  /* 0x000000070c007c0c */ /* 0x000fe4000c7a1270 */
[----:B------:R-:W-:Y:S01]  /*37f0*/  IMAD R20, R39, 0x2, R0 ;  /* 0x0000000227147824 */ /* 0x000fe200078e0200 */
[----:B------:R1:W-:Y:S01]  /*3800*/  @P3 STG.E.U16 desc[UR24][R10.64], R22 ;  /* 0x000000160a003986 */ /* 0x0003e2000c101518 */
[----:B------:R-:W-:-:S04]  /*3810*/  LEA R2, P3, R3, R31, 0x1 ;  /* 0x0000001f03027211 */ /* 0x000fc800078608ff */
[----:B------:R-:W-:Y:S02]  /*3820*/  LEA.HI.X.SX32 R3, R3, R37, 0x1, P3 ;  /* 0x0000002503037211 */ /* 0x000fe400018f0eff */
[----:B------:R-:W-:Y:S02]  /*3830*/  ISETP.LT.AND P3, PT, R14, UR7, !P0 ;  /* 0x000000070e007c0c */ /* 0x000fe4000c761270 */
[----:B0-----:R-:W-:Y:S02]  /*3840*/  PRMT R9, R23, 0x7632, R9 ;  /* 0x0000763217097816 */ /* 0x001fe40000000009 */
[----:B------:R-:W-:-:S03]  /*3850*/  LEA R8, P6, R0, R31, 0x1 ;  /* 0x0000001f00087211 */ /* 0x000fc600078c08ff */
[----:B------:R0:W-:Y:S01]  /*3860*/  @P4 STG.E.U16 desc[UR24][R18.64], R9 ;  /* 0x0000000912004986 */ /* 0x0001e2000c101518 */
[----:B------:R-:W-:-:S03]  /*3870*/  ISETP.LT.AND P4, PT, R13, UR7, !P0 ;  /* 0x000000070d007c0c */ /* 0x000fc6000c781270 */
[----:B--2---:R2:W-:Y:S01]  /*3880*/  @P1 STG.E.U16 desc[UR24][R2.64], R4 ;  /* 0x0000000402001986 */ /* 0x0045e2000c101518 */
[----:B-1----:R-:W-:-:S04]  /*3890*/  LEA R10, P1, R20, R31, 0x1 ;  /* 0x0000001f140a7211 */ /* 0x002fc800078208ff */
[-C--:B------:R-:W-:Y:S02]  /*38a0*/  LEA.HI.X.SX32 R11, R20, R37.reuse, 0x1, P1 ;  /* 0x00000025140b7211 */ /* 0x080fe400008f0eff */
[----:B0-----:R-:W-:Y:S01]  /*38b0*/  LEA.HI.X.SX32 R9, R0, R37, 0x1, P6 ;  /* 0x0000002500097211 */ /* 0x001fe200030f0eff */
[----:B------:R-:W-:Y:S01]  /*38c0*/  IMAD R0, R39, 0x2, R20 ;  /* 0x0000000227007824 */ /* 0x000fe200078e0214 */
[----:B--2---:R-:W-:-:S03]  /*38d0*/  PRMT R4, R4, 0x7632, R4 ;  /* 0x0000763204047816 */ /* 0x004fc60000000004 */
[C---:B------:R-:W-:Y:S01]  /*38e0*/  IMAD R14, R39.reuse, 0x2, R0 ;  /* 0x00000002270e7824 */ /* 0x040fe200078e0200 */
[----:B------:R0:W-:Y:S01]  /*38f0*/  @P2 STG.E.U16 desc[UR24][R8.64], R5 ;  /* 0x0000000508002986 */ /* 0x0001e2000c101518 */
[-C--:B------:R-:W-:Y:S02]  /*3900*/  LEA R12, P2, R0, R31.reuse, 0x1 ;  /* 0x0000001f000c7211 */ /* 0x080fe400078408ff */
[C---:B------:R-:W-:Y:S01]  /*3910*/  IMAD R21, R39.reuse, 0x2, R14 ;  /* 0x0000000227157824 */ /* 0x040fe200078e020e */
[----:B------:R-:W-:Y:S01]  /*3920*/  LEA R18, P6, R14, R31, 0x1 ;  /* 0x0000001f0e127211 */ /* 0x000fe200078c08ff */
[----:B------:R1:W-:Y:S01]  /*3930*/  @P5 STG.E.U16 desc[UR24][R10.64], R6 ;  /* 0x000000060a005986 */ /* 0x0003e2000c101518 */
[-C--:B------:R-:W-:Y:S01]  /*3940*/  LEA.HI.X.SX32 R13, R0, R37.reuse, 0x1, P2 ;  /* 0x00000025000d7211 */ /* 0x080fe200010f0eff */
[----:B------:R-:W-:Y:S01]  /*3950*/  IMAD R20, R39, 0x2, R21 ;  /* 0x0000000227147824 */ /* 0x000fe200078e0215 */
[----:B------:R-:W-:Y:S02]  /*3960*/  LEA.HI.X.SX32 R19, R14, R37, 0x1, P6 ;  /* 0x000000250e137211 */ /* 0x000fe400030f0eff */
[-C--:B------:R-:W-:Y:S01]  /*3970*/  LEA R2, P6, R21, R31.reuse, 0x1 ;  /* 0x0000001f15027211 */ /* 0x080fe200078c08ff */
[----:B------:R-:W-:Y:S01]  /*3980*/  IMAD R0, R39, 0x2, R20 ;  /* 0x0000000227007824 */ /* 0x000fe200078e0214 */
[----:B0-----:R-:W-:Y:S01]  /*3990*/  LEA R8, P1, R20, R31, 0x1 ;  /* 0x0000001f14087211 */ /* 0x001fe200078208ff */
[----:B------:R1:W-:Y:S01]  /*39a0*/  @P4 STG.E.U16 desc[UR24][R12.64], R7 ;  /* 0x000000070c004986 */ /* 0x0003e2000c101518 */
[----:B------:R-:W-:-:S02]  /*39b0*/  ISETP.LT.AND P2, PT, R15, UR7, !P0 ;  /* 0x000000070f007c0c */ /* 0x000fc4000c741270 */
[-C--:B------:R-:W-:Y:S01]  /*39c0*/  LEA.HI.X.SX32 R9, R20, R37.reuse, 0x1, P1 ;  /* 0x0000002514097211 */ /* 0x080fe200008f0eff */
[----:B------:R1:W-:Y:S01]  /*39d0*/  @P3 STG.E.U16 desc[UR24][R18.64], R4 ;  /* 0x0000000412003986 */ /* 0x0003e2000c101518 */
[----:B------:R-:W-:Y:S02]  /*39e0*/  ISETP.LT.AND P1, PT, R16, UR7, !P0 ;  /* 0x0000000710007c0c */ /* 0x000fe4000c721270 */
[----:B------:R-:W-:Y:S02]  /*39f0*/  ISETP.LT.AND P0, PT, R17, UR7, !P0 ;  /* 0x0000000711007c0c */ /* 0x000fe4000c701270 */
[----:B------:R-:W-:Y:S02]  /*3a00*/  LEA.HI.X.SX32 R3, R21, R37, 0x1, P6 ;  /* 0x0000002515037211 */ /* 0x000fe400030f0eff */
[----:B------:R-:W-:Y:S02]  /*3a10*/  LEA R14, P6, R0, R31, 0x1 ;  /* 0x0000001f000e7211 */ /* 0x000fe400078c08ff */
[----:B------:R-:W-:-:S02]  /*3a20*/  PRMT R5, R5, 0x7632, R5 ;  /* 0x0000763205057816 */ /* 0x000fc40000000005 */
[----:B------:R-:W-:Y:S02]  /*3a30*/  LEA.HI.X.SX32 R15, R0, R37, 0x1, P6 ;  /* 0x00000025000f7211 */ /* 0x000fe400030f0eff */
[----:B------:R-:W-:Y:S01]  /*3a40*/  PRMT R0, R6, 0x7632, R0 ;  /* 0x0000763206007816 */ /* 0x000fe20000000000 */
[----:B------:R1:W-:Y:S04]  /*3a50*/  @P2 STG.E.U16 desc[UR24][R2.64], R5 ;  /* 0x0000000502002986 */ /* 0x0003e8000c101518 */
[----:B------:R1:W-:Y:S01]  /*3a60*/  @P1 STG.E.U16 desc[UR24][R8.64], R0 ;  /* 0x0000000008001986 */ /* 0x0003e2000c101518 */
[----:B------:R-:W-:Y:S05]  /*3a70*/  @!P0 EXIT ;  /* 0x000000000000894d */ /* 0x000fea0003800000 */
[----:B-1----:R-:W-:-:S05]  /*3a80*/  PRMT R7, R7, 0x7632, R7 ;  /* 0x0000763207077816 */ /* 0x002fca0000000007 */
[----:B------:R-:W-:Y:S01]  /*3a90*/  STG.E.U16 desc[UR24][R14.64], R7 ;  /* 0x000000070e007986 */ /* 0x000fe2000c101518 */
[----:B------:R-:W-:Y:S05]  /*3aa0*/  EXIT ;  /* 0x000000000000794d */ /* 0x000fea0003800000 */
.L_x_2:
[----:B------:R-:W-:-:S00]  /*3ab0*/  BRA `(.L_x_2) ;  /* 0xfffffffc00fc7947 */ /* 0x000fc0000383ffff */
[----:B------:R-:W-:-:S00]  /*3ac0*/  NOP ;  /* 0x0000000000007918 */ /* 0x000fc00000000000 */
        /* <DEDUP_REMOVED lines=11> */
.L_x_3:


//--------------------- .nv.shared.matmul_kernel  --------------------------
	.section	.nv.shared.matmul_kernel,"aw",@nobits
	.sectionflags	@""
	.align	16
	.zero		1024


//--------------------- .nv.shared.reserved.0     --------------------------
	.section	.nv.shared.reserved.0,"aw",@nobits
	.weak		__nv_reservedSMEM_offset_0_alias
	.size		__nv_reservedSMEM_offset_0_alias, 0, 0
	.other		__nv_reservedSMEM_offset_0_alias,@"STO_CUDA_RESERVED_SHARED STV_DEFAULT"
__nv_reservedSMEM_offset_0_alias:
	.zero		0


//--------------------- .nv.constant0.matmul_kernel --------------------------
	.section	.nv.constant0.matmul_kernel,"a",@progbits
	.sectionflags	@""
	.align	4
.nv.constant0.matmul_kernel:
	.zero		608


//--------------------- SYMBOLS --------------------------

	.type		.nv.reservedSmem.offset0,@object
	.size		.nv.reservedSmem.offset0,0x4
